	.target	sm_100a

	.elftype	@"ET_EXEC"


//--------------------- .note.nv.tkinfo           --------------------------
	.section	.note.nv.tkinfo,"",@"SHT_NOTE"
	.sectionflags	@"SHF_NOTE_NV_TKINFO"
	.tkinfo
        /*0018*/ 	.word	0x00000002
        /*0030*/ 	.string	""
        /*0030*/ 	.string	"ptxas"
        /*0030*/ 	.string	"Cuda compilation tools, release 13.0, V13.0.88"
        /*0030*/ 	.string	"Build cuda_13.0.r13.0/compiler.36424714_0"
        /*0030*/ 	.string	"-arch sm_100a -m 64 "



//--------------------- .note.nv.cuinfo           --------------------------
	.section	.note.nv.cuinfo,"",@"SHT_NOTE"
	.sectionflags	@"SHF_NOTE_NV_CUINFO"
        /*0018*/ 	.short	0x0002
        /*001a*/ 	.short	0x0064
        /*001c*/ 	.short	0x0082
	.zero		2


//--------------------- .nv.info                  --------------------------
	.section	.nv.info,"",@"SHT_CUDA_INFO"
	.align	4


	//----- nvinfo : EIATTR_REGCOUNT
	.align		4
        /*0000*/ 	.byte	0x04, 0x2f
        /*0002*/ 	.short	(.L_19 - .L_18)
	.align		4
.L_18:
        /*0004*/ 	.word	index@(_ZN7cutlass13device_kernelINS_4gemm6kernel13GemmUniversalIN4cute5tupleIJiiiiEEENS1_10collective13CollectiveMmaINS1_35MainloopSm100TmaUmmaWarpSpecializedILi5ELi2ELi4ENS5_IJNS4_1CILi2EEENSA_ILi1EEESC_EEEEENS5_IJNSA_ILi64EEESF_SF_EEENS_6half_tENS5_IJlSC_lEEESH_SI_NS4_8TiledMMAINS4_8MMA_AtomIJNS4_20SM100_MMA_F16BF16_SSISH_SH_fLi64ELi64ELNS4_4UMMA5MajorE0ELSN_0ELNSM_7ScaleInE0ELSO_0EEEEEENS4_6LayoutINS5_IJSC_SC_SC_EEENS5_IJNSA_ILi0EEEST_ST_EEEEENS5_IJNS4_10UnderscoreESW_SW_EEEEENS4_13SM90_TMA_LOADENS4_14ComposedLayoutINS4_7SwizzleILi3ELi4ELi3EEENS4_18smem_ptr_flag_bitsILi16EEENSR_INS5_IJNSA_ILi8EEESF_EEENS5_IJSF_SC_EEEEEEEvNS4_8identityENS4_23SM90_TMA_LOAD_MULTICASTES19_vS1A_EENS_8epilogue10collective18CollectiveEpilogueINS1D_23Sm100TmaWarpSpecializedILi3ELi2ELi16ELb1ELb0EEEJSG_NS5_IJNSR_ISF_SC_EENSR_INSA_ILi32EEESC_EEEEESH_SI_SH_SI_NS1D_6fusion15FusionCallbacksIS1H_NS1M_17LinearCombinationISH_fSH_fLNS_15FloatRoundStyleE2EEESG_S1L_JEEENS4_5SM1004TMEM4LOAD26SM100_TMEM_LOAD_16dp256b4xESZ_NS10_INS11_ILi2ELi4ELi3EEES14_NSR_INS5_IJS15_S1J_EEENS5_IJS1J_SC_EEEEEEENS4_17SM75_U32x4_LDSM_NENS4_14SM90_TMA_STOREES20_NS4_17SM90_U32x4_STSM_NENS4_39AutoVectorizingCopyWithAssumedAlignmentILi128EEEEEEvvEEEEvNT_6ParamsE)
        /*0008*/ 	.word	0x00000045


	//----- nvinfo : EIATTR_FRAME_SIZE
	.align		4
.L_19:
        /*000c*/ 	.byte	0x04, 0x11
        /*000e*/ 	.short	(.L_21 - .L_20)
	.align		4
.L_20:
        /*0010*/ 	.word	index@($__internal_2_$__cuda_sm10x_tcgen05_guardrail_trap_unallocated_columns_being_dealloced)
        /*0014*/ 	.word	0x00000000


	//----- nvinfo : EIATTR_FRAME_SIZE
	.align		4
.L_21:
        /*0018*/ 	.byte	0x04, 0x11
        /*001a*/ 	.short	(.L_23 - .L_22)
	.align		4
.L_22:
        /*001c*/ 	.word	index@($__internal_1_$__cuda_sm10x_tcgen05_guardrail_trap_phase_invalid_during_alloc)
        /*0020*/ 	.word	0x00000000


	//----- nvinfo : EIATTR_FRAME_SIZE
	.align		4
.L_23:
        /*0024*/ 	.byte	0x04, 0x11
        /*0026*/ 	.short	(.L_25 - .L_24)
	.align		4
.L_24:
        /*0028*/ 	.word	index@($__internal_0_$__cuda_sm10x_tcgen05_guardrail_trap_col_being_dealloced_not_returned_by_alloc)
        /*002c*/ 	.word	0x00000000


	//----- nvinfo : EIATTR_FRAME_SIZE
	.align		4
.L_25:
        /*0030*/ 	.byte	0x04, 0x11
        /*0032*/ 	.short	(.L_27 - .L_26)
	.align		4
.L_26:
        /*0034*/ 	.word	index@(_ZN7cutlass13device_kernelINS_4gemm6kernel13GemmUniversalIN4cute5tupleIJiiiiEEENS1_10collective13CollectiveMmaINS1_35MainloopSm100TmaUmmaWarpSpecializedILi5ELi2ELi4ENS5_IJNS4_1CILi2EEENSA_ILi1EEESC_EEEEENS5_IJNSA_ILi64EEESF_SF_EEENS_6half_tENS5_IJlSC_lEEESH_SI_NS4_8TiledMMAINS4_8MMA_AtomIJNS4_20SM100_MMA_F16BF16_SSISH_SH_fLi64ELi64ELNS4_4UMMA5MajorE0ELSN_0ELNSM_7ScaleInE0ELSO_0EEEEEENS4_6LayoutINS5_IJSC_SC_SC_EEENS5_IJNSA_ILi0EEEST_ST_EEEEENS5_IJNS4_10UnderscoreESW_SW_EEEEENS4_13SM90_TMA_LOADENS4_14ComposedLayoutINS4_7SwizzleILi3ELi4ELi3EEENS4_18smem_ptr_flag_bitsILi16EEENSR_INS5_IJNSA_ILi8EEESF_EEENS5_IJSF_SC_EEEEEEEvNS4_8identityENS4_23SM90_TMA_LOAD_MULTICASTES19_vS1A_EENS_8epilogue10collective18CollectiveEpilogueINS1D_23Sm100TmaWarpSpecializedILi3ELi2ELi16ELb1ELb0EEEJSG_NS5_IJNSR_ISF_SC_EENSR_INSA_ILi32EEESC_EEEEESH_SI_SH_SI_NS1D_6fusion15FusionCallbacksIS1H_NS1M_17LinearCombinationISH_fSH_fLNS_15FloatRoundStyleE2EEESG_S1L_JEEENS4_5SM1004TMEM4LOAD26SM100_TMEM_LOAD_16dp256b4xESZ_NS10_INS11_ILi2ELi4ELi3EEES14_NSR_INS5_IJS15_S1J_EEENS5_IJS1J_SC_EEEEEEENS4_17SM75_U32x4_LDSM_NENS4_14SM90_TMA_STOREES20_NS4_17SM90_U32x4_STSM_NENS4_39AutoVectorizingCopyWithAssumedAlignmentILi128EEEEEEvvEEEEvNT_6ParamsE)
        /*0038*/ 	.word	0x00000000


	//----- nvinfo : EIATTR_MIN_STACK_SIZE
	.align		4
.L_27:
        /*003c*/ 	.byte	0x04, 0x12
        /*003e*/ 	.short	(.L_29 - .L_28)
	.align		4
.L_28:
        /*0040*/ 	.word	index@(_ZN7cutlass13device_kernelINS_4gemm6kernel13GemmUniversalIN4cute5tupleIJiiiiEEENS1_10collective13CollectiveMmaINS1_35MainloopSm100TmaUmmaWarpSpecializedILi5ELi2ELi4ENS5_IJNS4_1CILi2EEENSA_ILi1EEESC_EEEEENS5_IJNSA_ILi64EEESF_SF_EEENS_6half_tENS5_IJlSC_lEEESH_SI_NS4_8TiledMMAINS4_8MMA_AtomIJNS4_20SM100_MMA_F16BF16_SSISH_SH_fLi64ELi64ELNS4_4UMMA5MajorE0ELSN_0ELNSM_7ScaleInE0ELSO_0EEEEEENS4_6LayoutINS5_IJSC_SC_SC_EEENS5_IJNSA_ILi0EEEST_ST_EEEEENS5_IJNS4_10UnderscoreESW_SW_EEEEENS4_13SM90_TMA_LOADENS4_14ComposedLayoutINS4_7SwizzleILi3ELi4ELi3EEENS4_18smem_ptr_flag_bitsILi16EEENSR_INS5_IJNSA_ILi8EEESF_EEENS5_IJSF_SC_EEEEEEEvNS4_8identityENS4_23SM90_TMA_LOAD_MULTICASTES19_vS1A_EENS_8epilogue10collective18CollectiveEpilogueINS1D_23Sm100TmaWarpSpecializedILi3ELi2ELi16ELb1ELb0EEEJSG_NS5_IJNSR_ISF_SC_EENSR_INSA_ILi32EEESC_EEEEESH_SI_SH_SI_NS1D_6fusion15FusionCallbacksIS1H_NS1M_17LinearCombinationISH_fSH_fLNS_15FloatRoundStyleE2EEESG_S1L_JEEENS4_5SM1004TMEM4LOAD26SM100_TMEM_LOAD_16dp256b4xESZ_NS10_INS11_ILi2ELi4ELi3EEES14_NSR_INS5_IJS15_S1J_EEENS5_IJS1J_SC_EEEEEEENS4_17SM75_U32x4_LDSM_NENS4_14SM90_TMA_STOREES20_NS4_17SM90_U32x4_STSM_NENS4_39AutoVectorizingCopyWithAssumedAlignmentILi128EEEEEEvvEEEEvNT_6ParamsE)
        /*0044*/ 	.word	0x00000000
.L_29:


//--------------------- .nv.compat                --------------------------
	.section	.nv.compat,"",@"SHT_CUDA_COMPAT_INFO"
	.align	4
        /*0000*/ 	.byte	0x02, 0x09, 0x01, 0x00, 0x02, 0x02, 0x02, 0x00, 0x02, 0x05, 0x05, 0x00, 0x03, 0x07, 0x01, 0x01
        /*0010*/ 	.byte	0x02, 0x03, 0x01, 0x00, 0x02, 0x06, 0x01, 0x00, 0x04, 0x0b, 0x08, 0x00, 0x09, 0x00, 0x00, 0x00
        /*0020*/ 	.byte	0x00, 0x00, 0x00, 0x00


//--------------------- .nv.info._ZN7cutlass13device_kernelINS_4gemm6kernel13GemmUniversalIN4cute5tupleIJiiiiEEENS1_10collective13CollectiveMmaINS1_35MainloopSm100TmaUmmaWarpSpecializedILi5ELi2ELi4ENS5_IJNS4_1CILi2EEENSA_ILi1EEESC_EEEEENS5_IJNSA_ILi64EEESF_SF_EEENS_6half_tENS5_IJlSC_lEEESH_SI_NS4_8TiledMMAINS4_8MMA_AtomIJNS4_20SM100_MMA_F16BF16_SSISH_SH_fLi64ELi64ELNS4_4UMMA5MajorE0ELSN_0ELNSM_7ScaleInE0ELSO_0EEEEEENS4_6LayoutINS5_IJSC_SC_SC_EEENS5_IJNSA_ILi0EEEST_ST_EEEEENS5_IJNS4_10UnderscoreESW_SW_EEEEENS4_13SM90_TMA_LOADENS4_14ComposedLayoutINS4_7SwizzleILi3ELi4ELi3EEENS4_18smem_ptr_flag_bitsILi16EEENSR_INS5_IJNSA_ILi8EEESF_EEENS5_IJSF_SC_EEEEEEEvNS4_8identityENS4_23SM90_TMA_LOAD_MULTICASTES19_vS1A_EENS_8epilogue10collective18CollectiveEpilogueINS1D_23Sm100TmaWarpSpecializedILi3ELi2ELi16ELb1ELb0EEEJSG_NS5_IJNSR_ISF_SC_EENSR_INSA_ILi32EEESC_EEEEESH_SI_SH_SI_NS1D_6fusion15FusionCallbacksIS1H_NS1M_17LinearCombinationISH_fSH_fLNS_15FloatRoundStyleE2EEESG_S1L_JEEENS4_5SM1004TMEM4LOAD26SM100_TMEM_LOAD_16dp256b4xESZ_NS10_INS11_ILi2ELi4ELi3EEES14_NSR_INS5_IJS15_S1J_EEENS5_IJS1J_SC_EEEEEEENS4_17SM75_U32x4_LDSM_NENS4_14SM90_TMA_STOREES20_NS4_17SM90_U32x4_STSM_NENS4_39AutoVectorizingCopyWithAssumedAlignmentILi128EEEEEEvvEEEEvNT_6ParamsE --------------------------
	.section	.nv.info._ZN7cutlass13device_kernelINS_4gemm6kernel13GemmUniversalIN4cute5tupleIJiiiiEEENS1_10collective13CollectiveMmaINS1_35MainloopSm100TmaUmmaWarpSpecializedILi5ELi2ELi4ENS5_IJNS4_1CILi2EEENSA_ILi1EEESC_EEEEENS5_IJNSA_ILi64EEESF_SF_EEENS_6half_tENS5_IJlSC_lEEESH_SI_NS4_8TiledMMAINS4_8MMA_AtomIJNS4_20SM100_MMA_F16BF16_SSISH_SH_fLi64ELi64ELNS4_4UMMA5MajorE0ELSN_0ELNSM_7ScaleInE0ELSO_0EEEEEENS4_6LayoutINS5_IJSC_SC_SC_EEENS5_IJNSA_ILi0EEEST_ST_EEEEENS5_IJNS4_10UnderscoreESW_SW_EEEEENS4_13SM90_TMA_LOADENS4_14ComposedLayoutINS4_7SwizzleILi3ELi4ELi3EEENS4_18smem_ptr_flag_bitsILi16EEENSR_INS5_IJNSA_ILi8EEESF_EEENS5_IJSF_SC_EEEEEEEvNS4_8identityENS4_23SM90_TMA_LOAD_MULTICASTES19_vS1A_EENS_8epilogue10collective18CollectiveEpilogueINS1D_23Sm100TmaWarpSpecializedILi3ELi2ELi16ELb1ELb0EEEJSG_NS5_IJNSR_ISF_SC_EENSR_INSA_ILi32EEESC_EEEEESH_SI_SH_SI_NS1D_6fusion15FusionCallbacksIS1H_NS1M_17LinearCombinationISH_fSH_fLNS_15FloatRoundStyleE2EEESG_S1L_JEEENS4_5SM1004TMEM4LOAD26SM100_TMEM_LOAD_16dp256b4xESZ_NS10_INS11_ILi2ELi4ELi3EEES14_NSR_INS5_IJS15_S1J_EEENS5_IJS1J_SC_EEEEEEENS4_17SM75_U32x4_LDSM_NENS4_14SM90_TMA_STOREES20_NS4_17SM90_U32x4_STSM_NENS4_39AutoVectorizingCopyWithAssumedAlignmentILi128EEEEEEvvEEEEvNT_6ParamsE,"",@"SHT_CUDA_INFO"
	.sectionflags	@""
	.align	4


	//----- nvinfo : EIATTR_CUDA_API_VERSION
	.align		4
        /*0000*/ 	.byte	0x04, 0x37
        /*0002*/ 	.short	(.L_31 - .L_30)
.L_30:
        /*0004*/ 	.word	0x00000082


	//----- nvinfo : EIATTR_KPARAM_INFO
	.align		4
.L_31:
        /*0008*/ 	.byte	0x04, 0x17
        /*000a*/ 	.short	(.L_33 - .L_32)
.L_32:
        /*000c*/ 	.word	0x00000000
        /*0010*/ 	.short	0x0000
        /*0012*/ 	.short	0x0000
        /*0014*/ 	.byte	0x00, 0xf0, 0x01, 0x20


	//----- nvinfo : EIATTR_AT_ENTRY_FRAGMENTS
	.align		4
.L_33:
        /*0018*/ 	.byte	0x04, 0x4f
        /*001a*/ 	.short	(.L_35 - .L_34)


	//   ....[0]....
.L_34:
        /*001c*/ 	.word	0x00000006


	//----- nvinfo : EIATTR_RESERVED_SMEM_USED
	.align		4
.L_35:
        /*0020*/ 	.byte	0x01, 0x41
	.zero		2


	//----- nvinfo : EIATTR_SPARSE_MMA_MASK
	.align		4
        /*0024*/ 	.byte	0x03, 0x50
        /*0026*/ 	.short	0x0000


	//----- nvinfo : EIATTR_TCGEN05_1CTA_USED
	.align		4
        /*0028*/ 	.byte	0x01, 0x51
	.zero		2


	//----- nvinfo : EIATTR_MAXREG_COUNT
	.align		4
        /*002c*/ 	.byte	0x03, 0x1b
        /*002e*/ 	.short	0x00ff


	//----- nvinfo : EIATTR_NUM_BARRIERS
	.align		4
        /*0030*/ 	.byte	0x02, 0x4c
        /*0032*/ 	.byte	0x07
	.zero		1


	//----- nvinfo : EIATTR_EXTERNS
	.align		4
        /*0034*/ 	.byte	0x04, 0x0f
        /*0036*/ 	.short	(.L_37 - .L_36)


	//   ....[0]....
	.align		4
.L_36:
        /*0038*/ 	.word	index@(__assertfail)


	//----- nvinfo : EIATTR_MERCURY_ISA_VERSION
	.align		4
.L_37:
        /*003c*/ 	.byte	0x03, 0x5f
        /*003e*/ 	.short	0x0101


	//----- nvinfo : EIATTR_INT_WARP_WIDE_INSTR_OFFSETS
	.align		4
        /*0040*/ 	.byte	0x04, 0x31
        /*0042*/ 	.short	(.L_39 - .L_38)


	//   ....[0]....
.L_38:
        /*0044*/ 	.word	0x00003d70


	//   ....[1]....
        /*0048*/ 	.word	0x00003da0


	//   ....[2]....
        /*004c*/ 	.word	0x00003dc0


	//   ....[3]....
        /*0050*/ 	.word	0x00004940


	//   ....[4]....
        /*0054*/ 	.word	0x00004a60


	//   ....[5]....
        /*0058*/ 	.word	0x00004bb0


	//   ....[6]....
        /*005c*/ 	.word	0x00004cd0


	//----- nvinfo : EIATTR_COOP_GROUP_MASK_REGIDS
	.align		4
.L_39:
        /*0060*/ 	.byte	0x04, 0x29
        /*0062*/ 	.short	(.L_41 - .L_40)


	//   ....[0]....
.L_40:
        /*0064*/ 	.word	0xffffffff


	//   ....[1]....
        /*0068*/ 	.word	0xffffffff


	//   ....[2]....
        /*006c*/ 	.word	0xffffffff


	//   ....[3]....
        /*0070*/ 	.word	0xffffffff


	//   ....[4]....
        /*0074*/ 	.word	0xffffffff


	//   ....[5]....
        /*0078*/ 	.word	0xffffffff


	//   ....[6]....
        /*007c*/ 	.word	0xffffffff


	//   ....[7]....
        /*0080*/ 	.word	0xffffffff


	//   ....[8]....
        /*0084*/ 	.word	0xffffffff


	//   ....[9]....
        /*0088*/ 	.word	0xffffffff


	//   ....[10]....
        /*008c*/ 	.word	0xffffffff


	//   ....[11]....
        /*0090*/ 	.word	0xffffffff


	//   ....[12]....
        /*0094*/ 	.word	0xffffffff


	//   ....[13]....
        /*0098*/ 	.word	0xffffffff


	//----- nvinfo : EIATTR_COOP_GROUP_INSTR_OFFSETS
	.align		4
.L_41:
        /*009c*/ 	.byte	0x04, 0x28
        /*009e*/ 	.short	(.L_43 - .L_42)


	//   ....[0]....
.L_42:
        /*00a0*/ 	.word	0x00000080


	//   ....[1]....
        /*00a4*/ 	.word	0x000004f0


	//   ....[2]....
        /*00a8*/ 	.word	0x000006b0


	//   ....[3]....
        /*00ac*/ 	.word	0x00000830


	//   ....[4]....
        /*00b0*/ 	.word	0x00000930


	//   ....[5]....
        /*00b4*/ 	.word	0x00000aa0


	//   ....[6]....
        /*00b8*/ 	.word	0x00000c40


	//   ....[7]....
        /*00bc*/ 	.word	0x00000df0


	//   ....[8]....
        /*00c0*/ 	.word	0x00002010


	//   ....[9]....
        /*00c4*/ 	.word	0x00002f60


	//   ....[10]....
        /*00c8*/ 	.word	0x00003170


	//   ....[11]....
        /*00cc*/ 	.word	0x000031a0


	//   ....[12]....
        /*00d0*/ 	.word	0x00003c50


	//   ....[13]....
        /*00d4*/ 	.word	0x00003e80


	//----- nvinfo : EIATTR_VRC_CTA_INIT_COUNT
	.align		4
.L_43:
        /*00d8*/ 	.byte	0x02, 0x4a
        /*00da*/ 	.byte	0x80
	.zero		1


	//----- nvinfo : EIATTR_SYSCALL_OFFSETS
	.align		4
        /*00dc*/ 	.byte	0x04, 0x46
        /*00de*/ 	.short	(.L_45 - .L_44)


	//   ....[0]....
.L_44:
        /*00e0*/ 	.word	0x000059f0


	//   ....[1]....
        /*00e4*/ 	.word	0x00005ae0


	//   ....[2]....
        /*00e8*/ 	.word	0x00006320


	//   ....[3]....
        /*00ec*/ 	.word	0x00006c70


	//----- nvinfo : EIATTR_MBARRIER_INSTR_OFFSETS
	.align		4
.L_45:
        /*00f0*/ 	.byte	0x04, 0x39
        /*00f2*/ 	.short	(.L_47 - .L_46)


	//   ....[0]....
.L_46:
        /*00f4*/ 	.word	0x00000600
        /*00f8*/ 	.word	0x000000ff
        /*00fc*/ 	.word	0x00000000
        /*0100*/ 	.short	0x0100
        /*0102*/ 	.byte	0x04
	.zero		1


	//   ....[1]....
        /*0104*/ 	.word	0x00000610
        /*0108*/ 	.word	0x000000ff
        /*010c*/ 	.word	0x00000028
        /*0110*/ 	.short	0x0100
        /*0112*/ 	.byte	0x04
	.zero		1


	//   ....[2]....
        /*0114*/ 	.word	0x00000620
        /*0118*/ 	.word	0x000000ff
        /*011c*/ 	.word	0x00000008
        /*0120*/ 	.short	0x0100
        /*0122*/ 	.byte	0x04
	.zero		1


	//   ....[3]....
        /*0124*/ 	.word	0x00000630
        /*0128*/ 	.word	0x000000ff
        /*012c*/ 	.word	0x00000030
        /*0130*/ 	.short	0x0100
        /*0132*/ 	.byte	0x04
	.zero		1


	//   ....[4]....
        /*0134*/ 	.word	0x00000640
        /*0138*/ 	.word	0x000000ff
        /*013c*/ 	.word	0x00000010
        /*0140*/ 	.short	0x0100
        /*0142*/ 	.byte	0x04
	.zero		1


	//   ....[5]....
        /*0144*/ 	.word	0x00000650
        /*0148*/ 	.word	0x000000ff
        /*014c*/ 	.word	0x00000038
        /*0150*/ 	.short	0x0100
        /*0152*/ 	.byte	0x04
	.zero		1


	//   ....[6]....
        /*0154*/ 	.word	0x00000660
        /*0158*/ 	.word	0x000000ff
        /*015c*/ 	.word	0x00000018
        /*0160*/ 	.short	0x0100
        /*0162*/ 	.byte	0x04
	.zero		1


	//   ....[7]....
        /*0164*/ 	.word	0x00000670
        /*0168*/ 	.word	0x000000ff
        /*016c*/ 	.word	0x00000040
        /*0170*/ 	.short	0x0100
        /*0172*/ 	.byte	0x04
	.zero		1


	//   ....[8]....
        /*0174*/ 	.word	0x00000680
        /*0178*/ 	.word	0x000000ff
        /*017c*/ 	.word	0x00000020
        /*0180*/ 	.short	0x0100
        /*0182*/ 	.byte	0x04
	.zero		1


	//   ....[9]....
        /*0184*/ 	.word	0x00000690
        /*0188*/ 	.word	0x000000ff
        /*018c*/ 	.word	0x00000048
        /*0190*/ 	.short	0x0100
        /*0192*/ 	.byte	0x04
	.zero		1


	//   ....[10]....
        /*0194*/ 	.word	0x000007c0
        /*0198*/ 	.word	0x000000ff
        /*019c*/ 	.word	0x00000050
        /*01a0*/ 	.short	0x0100
        /*01a2*/ 	.byte	0x04
	.zero		1


	//   ....[11]....
        /*01a4*/ 	.word	0x000007d0
        /*01a8*/ 	.word	0x000000ff
        /*01ac*/ 	.word	0x00000068
        /*01b0*/ 	.short	0x0100
        /*01b2*/ 	.byte	0x04
	.zero		1


	//   ....[12]....
        /*01b4*/ 	.word	0x000007e0
        /*01b8*/ 	.word	0x000000ff
        /*01bc*/ 	.word	0x00000058
        /*01c0*/ 	.short	0x0100
        /*01c2*/ 	.byte	0x04
	.zero		1


	//   ....[13]....
        /*01c4*/ 	.word	0x000007f0
        /*01c8*/ 	.word	0x000000ff
        /*01cc*/ 	.word	0x00000070
        /*01d0*/ 	.short	0x0100
        /*01d2*/ 	.byte	0x04
	.zero		1


	//   ....[14]....
        /*01d4*/ 	.word	0x00000800
        /*01d8*/ 	.word	0x000000ff
        /*01dc*/ 	.word	0x00000060
        /*01e0*/ 	.short	0x0100
        /*01e2*/ 	.byte	0x04
	.zero		1


	//   ....[15]....
        /*01e4*/ 	.word	0x00000810
        /*01e8*/ 	.word	0x000000ff
        /*01ec*/ 	.word	0x00000078
        /*01f0*/ 	.short	0x0100
        /*01f2*/ 	.byte	0x04
	.zero		1


	//   ....[16]....
        /*01f4*/ 	.word	0x00000900
        /*01f8*/ 	.word	0x000000ff
        /*01fc*/ 	.word	0x00000080
        /*0200*/ 	.short	0x0100
        /*0202*/ 	.byte	0x06
	.zero		1


	//   ....[17]....
        /*0204*/ 	.word	0x00000910
        /*0208*/ 	.word	0x000000ff
        /*020c*/ 	.word	0x00000088
        /*0210*/ 	.short	0x0100
        /*0212*/ 	.byte	0x06
	.zero		1


	//   ....[18]....
        /*0214*/ 	.word	0x00000a50
        /*0218*/ 	.word	0x000000ff
        /*021c*/ 	.word	0x00000090
        /*0220*/ 	.short	0x0100
        /*0222*/ 	.byte	0x06
	.zero		1


	//   ....[19]....
        /*0224*/ 	.word	0x00000a60
        /*0228*/ 	.word	0x000000ff
        /*022c*/ 	.word	0x000000a0
        /*0230*/ 	.short	0x0100
        /*0232*/ 	.byte	0x06
	.zero		1


	//   ....[20]....
        /*0234*/ 	.word	0x00000a70
        /*0238*/ 	.word	0x000000ff
        /*023c*/ 	.word	0x00000098
        /*0240*/ 	.short	0x0100
        /*0242*/ 	.byte	0x06
	.zero		1


	//   ....[21]....
        /*0244*/ 	.word	0x00000a80
        /*0248*/ 	.word	0x000000ff
        /*024c*/ 	.word	0x000000a8
        /*0250*/ 	.short	0x0100
        /*0252*/ 	.byte	0x06
	.zero		1


	//   ....[22]....
        /*0254*/ 	.word	0x00000bb0
        /*0258*/ 	.word	0x000000ff
        /*025c*/ 	.word	0x000000b0
        /*0260*/ 	.short	0x0100
        /*0262*/ 	.byte	0x04
	.zero		1


	//   ....[23]....
        /*0264*/ 	.word	0x00000bc0
        /*0268*/ 	.word	0x000000ff
        /*026c*/ 	.word	0x000000d0
        /*0270*/ 	.short	0x0100
        /*0272*/ 	.byte	0x04
	.zero		1


	//   ....[24]....
        /*0274*/ 	.word	0x00000bd0
        /*0278*/ 	.word	0x000000ff
        /*027c*/ 	.word	0x000000b8
        /*0280*/ 	.short	0x0100
        /*0282*/ 	.byte	0x04
	.zero		1


	//   ....[25]....
        /*0284*/ 	.word	0x00000be0
        /*0288*/ 	.word	0x000000ff
        /*028c*/ 	.word	0x000000d8
        /*0290*/ 	.short	0x0100
        /*0292*/ 	.byte	0x04
	.zero		1


	//   ....[26]....
        /*0294*/ 	.word	0x00000bf0
        /*0298*/ 	.word	0x000000ff
        /*029c*/ 	.word	0x000000c0
        /*02a0*/ 	.short	0x0100
        /*02a2*/ 	.byte	0x04
	.zero		1


	//   ....[27]....
        /*02a4*/ 	.word	0x00000c00
        /*02a8*/ 	.word	0x000000ff
        /*02ac*/ 	.word	0x000000e0
        /*02b0*/ 	.short	0x0100
        /*02b2*/ 	.byte	0x04
	.zero		1


	//   ....[28]....
        /*02b4*/ 	.word	0x00000c10
        /*02b8*/ 	.word	0x000000ff
        /*02bc*/ 	.word	0x000000c8
        /*02c0*/ 	.short	0x0100
        /*02c2*/ 	.byte	0x04
	.zero		1


	//   ....[29]....
        /*02c4*/ 	.word	0x00000c20
        /*02c8*/ 	.word	0x000000ff
        /*02cc*/ 	.word	0x000000e8
        /*02d0*/ 	.short	0x0100
        /*02d2*/ 	.byte	0x04
	.zero		1


	//   ....[30]....
        /*02d4*/ 	.word	0x00000d10
        /*02d8*/ 	.word	0x000000ff
        /*02dc*/ 	.word	0x000000f0
        /*02e0*/ 	.short	0x0100
        /*02e2*/ 	.byte	0x04
	.zero		1


	//   ....[31]....
        /*02e4*/ 	.word	0x00000d20
        /*02e8*/ 	.word	0x000000ff
        /*02ec*/ 	.word	0x00000100
        /*02f0*/ 	.short	0x0100
        /*02f2*/ 	.byte	0x04
	.zero		1


	//   ....[32]....
        /*02f4*/ 	.word	0x00000d30
        /*02f8*/ 	.word	0x000000ff
        /*02fc*/ 	.word	0x000000f8
        /*0300*/ 	.short	0x0100
        /*0302*/ 	.byte	0x04
	.zero		1


	//   ....[33]....
        /*0304*/ 	.word	0x00000d40
        /*0308*/ 	.word	0x000000ff
        /*030c*/ 	.word	0x00000108
        /*0310*/ 	.short	0x0100
        /*0312*/ 	.byte	0x04
	.zero		1


	//   ....[34]....
        /*0314*/ 	.word	0x00001870
        /*0318*/ 	.word	0x00000000
        /*031c*/ 	.word	0x00000100
        /*0320*/ 	.short	0x010a
        /*0322*/ 	.byte	0xff
	.zero		1


	//   ....[35]....
        /*0324*/ 	.word	0x000018a0
        /*0328*/ 	.word	0x00000000
        /*032c*/ 	.word	0x000000f0
        /*0330*/ 	.short	0x0101
        /*0332*/ 	.byte	0xff
	.zero		1


	//   ....[36]....
        /*0334*/ 	.word	0x00001970
        /*0338*/ 	.word	0x000000ff
        /*033c*/ 	.word	0x00000028
        /*0340*/ 	.short	0x010a
        /*0342*/ 	.byte	0x04
	.zero		1


	//   ....[37]....
        /*0344*/ 	.word	0x000019f0
        /*0348*/ 	.word	0x000000ff
        /*034c*/ 	.word	0x00000028
        /*0350*/ 	.short	0x010a
        /*0352*/ 	.byte	0x21
	.zero		1


	//   ....[38]....
        /*0354*/ 	.word	0x00001b80
        /*0358*/ 	.word	0x000000ff
        /*035c*/ 	.word	0x00000028
        /*0360*/ 	.short	0x010a
        /*0362*/ 	.byte	0x08
	.zero		1


	//   ....[39]....
        /*0364*/ 	.word	0x00001cb0
        /*0368*/ 	.word	0x000000ff
        /*036c*/ 	.word	0x00000088
        /*0370*/ 	.short	0x0101
        /*0372*/ 	.byte	0x06
	.zero		1


	//   ....[40]....
        /*0374*/ 	.word	0x00001cd0
        /*0378*/ 	.word	0x000000ff
        /*037c*/ 	.word	0x00000028
        /*0380*/ 	.short	0x010a
        /*0382*/ 	.byte	0x04
	.zero		1


	//   ....[41]....
        /*0384*/ 	.word	0x00001d50
        /*0388*/ 	.word	0x000000ff
        /*038c*/ 	.word	0x00000028
        /*0390*/ 	.short	0x010a
        /*0392*/ 	.byte	0x11
	.zero		1


	//   ....[42]....
        /*0394*/ 	.word	0x00001f00
        /*0398*/ 	.word	0x000000ff
        /*039c*/ 	.word	0x00000028
        /*03a0*/ 	.short	0x010a
        /*03a2*/ 	.byte	0x07
	.zero		1


	//   ....[43]....
        /*03a4*/ 	.word	0x00002040
        /*03a8*/ 	.word	0x00000003
        /*03ac*/ 	.word	0x00000090
        /*03b0*/ 	.short	0x010a
        /*03b2*/ 	.byte	0xff
	.zero		1


	//   ....[44]....
        /*03b4*/ 	.word	0x00002190
        /*03b8*/ 	.word	0x00000000
        /*03bc*/ 	.word	0x00000000
        /*03c0*/ 	.short	0x0101
        /*03c2*/ 	.byte	0xff
	.zero		1


	//   ....[45]....
        /*03c4*/ 	.word	0x00002750
        /*03c8*/ 	.word	0x000000ff
        /*03cc*/ 	.word	0x00000000
        /*03d0*/ 	.short	0x010a
        /*03d2*/ 	.byte	0x04
	.zero		1


	//   ....[46]....
        /*03d4*/ 	.word	0x000027e0
        /*03d8*/ 	.word	0x000000ff
        /*03dc*/ 	.word	0x00000000
        /*03e0*/ 	.short	0x010a
        /*03e2*/ 	.byte	0x05
	.zero		1


	//   ....[47]....
        /*03e4*/ 	.word	0x00002870
        /*03e8*/ 	.word	0x000000ff
        /*03ec*/ 	.word	0x00000000
        /*03f0*/ 	.short	0x010a
        /*03f2*/ 	.byte	0x05
	.zero		1


	//   ....[48]....
        /*03f4*/ 	.word	0x00002900
        /*03f8*/ 	.word	0x000000ff
        /*03fc*/ 	.word	0x00000000
        /*0400*/ 	.short	0x010a
        /*0402*/ 	.byte	0x05
	.zero		1


	//   ....[49]....
        /*0404*/ 	.word	0x000029a0
        /*0408*/ 	.word	0x00000000
        /*040c*/ 	.word	0x00000000
        /*0410*/ 	.short	0x010a
        /*0412*/ 	.byte	0xff
	.zero		1


	//   ....[50]....
        /*0414*/ 	.word	0x00002ac0
        /*0418*/ 	.word	0x00000002
        /*041c*/ 	.word	0x000000f0
        /*0420*/ 	.short	0x010a
        /*0422*/ 	.byte	0xff
	.zero		1


	//   ....[51]....
        /*0424*/ 	.word	0x00002b30
        /*0428*/ 	.word	0x00000002
        /*042c*/ 	.word	0x00000000
        /*0430*/ 	.short	0x0101
        /*0432*/ 	.byte	0xff
	.zero		1


	//   ....[52]....
        /*0434*/ 	.word	0x00002b50
        /*0438*/ 	.word	0x000000ff
        /*043c*/ 	.word	0x000000a0
        /*0440*/ 	.short	0x010a
        /*0442*/ 	.byte	0x04
	.zero		1


	//   ....[53]....
        /*0444*/ 	.word	0x00002c70
        /*0448*/ 	.word	0x00000002
        /*044c*/ 	.word	0x00000090
        /*0450*/ 	.short	0x010a
        /*0452*/ 	.byte	0xff
	.zero		1


	//   ....[54]....
        /*0454*/ 	.word	0x00002d70
        /*0458*/ 	.word	0x00000002
        /*045c*/ 	.word	0x00000000
        /*0460*/ 	.short	0x0101
        /*0462*/ 	.byte	0xff
	.zero		1


	//   ....[55]....
        /*0464*/ 	.word	0x00002e00
        /*0468*/ 	.word	0x000000ff
        /*046c*/ 	.word	0x000000a0
        /*0470*/ 	.short	0x0106
        /*0472*/ 	.byte	0x04
	.zero		1


	//   ....[56]....
        /*0474*/ 	.word	0x00002e20
        /*0478*/ 	.word	0x000000ff
        /*047c*/ 	.word	0x000000a0
        /*0480*/ 	.short	0x010a
        /*0482*/ 	.byte	0x04
	.zero		1


	//   ....[57]....
        /*0484*/ 	.word	0x00002eb0
        /*0488*/ 	.word	0x000000ff
        /*048c*/ 	.word	0x000000a0
        /*0490*/ 	.short	0x0106
        /*0492*/ 	.byte	0x07
	.zero		1


	//   ....[58]....
        /*0494*/ 	.word	0x00002ef0
        /*0498*/ 	.word	0x00000000
        /*049c*/ 	.word	0x000000a0
        /*04a0*/ 	.short	0x010a
        /*04a2*/ 	.byte	0xff
	.zero		1


	//   ....[59]....
        /*04a4*/ 	.word	0x00003440
        /*04a8*/ 	.word	0x00000000
        /*04ac*/ 	.word	0x00000090
        /*04b0*/ 	.short	0x010a
        /*04b2*/ 	.byte	0xff
	.zero		1


	//   ....[60]....
        /*04b4*/ 	.word	0x00003540
        /*04b8*/ 	.word	0x00000003
        /*04bc*/ 	.word	0x00000000
        /*04c0*/ 	.short	0x0101
        /*04c2*/ 	.byte	0xff
	.zero		1


	//   ....[61]....
        /*04c4*/ 	.word	0x00003550
        /*04c8*/ 	.word	0x000000ff
        /*04cc*/ 	.word	0x00000000
        /*04d0*/ 	.short	0x010a
        /*04d2*/ 	.byte	0x04
	.zero		1


	//   ....[62]....
        /*04d4*/ 	.word	0x000035d0
        /*04d8*/ 	.word	0x000000ff
        /*04dc*/ 	.word	0x000000d0
        /*04e0*/ 	.short	0x010a
        /*04e2*/ 	.byte	0x1f
	.zero		1


	//   ....[63]....
        /*04e4*/ 	.word	0x000036b0
        /*04e8*/ 	.word	0x000000ff
        /*04ec*/ 	.word	0x00000000
        /*04f0*/ 	.short	0x010a
        /*04f2*/ 	.byte	0x05
	.zero		1


	//   ....[64]....
        /*04f4*/ 	.word	0x000037f0
        /*04f8*/ 	.word	0x000000ff
        /*04fc*/ 	.word	0x00000000
        /*0500*/ 	.short	0x010a
        /*0502*/ 	.byte	0x04
	.zero		1


	//   ....[65]....
        /*0504*/ 	.word	0x00003a80
        /*0508*/ 	.word	0x000000ff
        /*050c*/ 	.word	0x00000000
        /*0510*/ 	.short	0x010a
        /*0512*/ 	.byte	0x04
	.zero		1


	//   ....[66]....
        /*0514*/ 	.word	0x00003b10
        /*0518*/ 	.word	0x000000ff
        /*051c*/ 	.word	0x00000000
        /*0520*/ 	.short	0x010a
        /*0522*/ 	.byte	0x05
	.zero		1


	//   ....[67]....
        /*0524*/ 	.word	0x00003ba0
        /*0528*/ 	.word	0x000000ff
        /*052c*/ 	.word	0x00000000
        /*0530*/ 	.short	0x010a
        /*0532*/ 	.byte	0x05
	.zero		1


	//   ....[68]....
        /*0534*/ 	.word	0x00003c30
        /*0538*/ 	.word	0x000000ff
        /*053c*/ 	.word	0x00000000
        /*0540*/ 	.short	0x010a
        /*0542*/ 	.byte	0x04
	.zero		1


	//   ....[69]....
        /*0544*/ 	.word	0x00004110
        /*0548*/ 	.word	0x00000008
        /*054c*/ 	.word	0x00000090
        /*0550*/ 	.short	0x010a
        /*0552*/ 	.byte	0xff
	.zero		1


	//   ....[70]....
        /*0554*/ 	.word	0x00004280
        /*0558*/ 	.word	0x00000000
        /*055c*/ 	.word	0x00000000
        /*0560*/ 	.short	0x0101
        /*0562*/ 	.byte	0xff
	.zero		1


	//   ....[71]....
        /*0564*/ 	.word	0x00004750
        /*0568*/ 	.word	0x000000ff
        /*056c*/ 	.word	0x00000088
        /*0570*/ 	.short	0x010a
        /*0572*/ 	.byte	0x18
	.zero		1


	//   ....[72]....
        /*0574*/ 	.word	0x00004920
        /*0578*/ 	.word	0x000000ff
        /*057c*/ 	.word	0x00000068
        /*0580*/ 	.short	0x010a
        /*0582*/ 	.byte	0x04
	.zero		1


	//   ....[73]....
        /*0584*/ 	.word	0x00004b00
        /*0588*/ 	.word	0x000000ff
        /*058c*/ 	.word	0x00000050
        /*0590*/ 	.short	0x010b
        /*0592*/ 	.byte	0x04
	.zero		1


	//   ....[74]....
        /*0594*/ 	.word	0x00004b10
        /*0598*/ 	.word	0x000000ff
        /*059c*/ 	.word	0x00000000
        /*05a0*/ 	.short	0x0101
        /*05a2*/ 	.byte	0x07
	.zero		1


	//   ....[75]....
        /*05a4*/ 	.word	0x00004b20
        /*05a8*/ 	.word	0x000000ff
        /*05ac*/ 	.word	0x00000068
        /*05b0*/ 	.short	0x010a
        /*05b2*/ 	.byte	0x05
	.zero		1


	//   ....[76]....
        /*05b4*/ 	.word	0x00004d70
        /*05b8*/ 	.word	0x000000ff
        /*05bc*/ 	.word	0x00000050
        /*05c0*/ 	.short	0x010b
        /*05c2*/ 	.byte	0x05
	.zero		1


	//   ....[77]....
        /*05c4*/ 	.word	0x00004d80
        /*05c8*/ 	.word	0x000000ff
        /*05cc*/ 	.word	0x00000000
        /*05d0*/ 	.short	0x0101
        /*05d2*/ 	.byte	0x04
	.zero		1


	//   ....[78]....
        /*05d4*/ 	.word	0x00004dd0
        /*05d8*/ 	.word	0x000000ff
        /*05dc*/ 	.word	0x00000000
        /*05e0*/ 	.short	0x010a
        /*05e2*/ 	.byte	0x04
	.zero		1


	//   ....[79]....
        /*05e4*/ 	.word	0x00004e60
        /*05e8*/ 	.word	0x000000ff
        /*05ec*/ 	.word	0x00000000
        /*05f0*/ 	.short	0x010a
        /*05f2*/ 	.byte	0x05
	.zero		1


	//   ....[80]....
        /*05f4*/ 	.word	0x00004f00
        /*05f8*/ 	.word	0x00000000
        /*05fc*/ 	.word	0x00000000
        /*0600*/ 	.short	0x010a
        /*0602*/ 	.byte	0xff
	.zero		1


	//   ....[81]....
        /*0604*/ 	.word	0x00005260
        /*0608*/ 	.word	0x00000000
        /*060c*/ 	.word	0x00000090
        /*0610*/ 	.short	0x010a
        /*0612*/ 	.byte	0xff
	.zero		1


	//   ....[82]....
        /*0614*/ 	.word	0x00005330
        /*0618*/ 	.word	0x00000000
        /*061c*/ 	.word	0x00000000
        /*0620*/ 	.short	0x0101
        /*0622*/ 	.byte	0xff
	.zero		1


	//   ....[83]....
        /*0624*/ 	.word	0x00005f40
        /*0628*/ 	.word	0x00000002
        /*062c*/ 	.word	0x00000050
        /*0630*/ 	.short	0x010a
        /*0632*/ 	.byte	0xff
	.zero		1


	//   ....[84]....
        /*0634*/ 	.word	0x00005f80
        /*0638*/ 	.word	0x0000001b
        /*063c*/ 	.word	0x000000b0
        /*0640*/ 	.short	0x010a
        /*0642*/ 	.byte	0xff
	.zero		1


	//   ....[85]....
        /*0644*/ 	.word	0x00006070
        /*0648*/ 	.word	0x00000002
        /*064c*/ 	.word	0x00000050
        /*0650*/ 	.short	0x010a
        /*0652*/ 	.byte	0xff
	.zero		1


	//   ....[86]....
        /*0654*/ 	.word	0x00006200
        /*0658*/ 	.word	0x0000001b
        /*065c*/ 	.word	0x000000b0
        /*0660*/ 	.short	0x010a
        /*0662*/ 	.byte	0xff
	.zero		1


	//   ....[87]....
        /*0664*/ 	.word	0x000069d0
        /*0668*/ 	.word	0x00000000
        /*066c*/ 	.word	0x00000000
        /*0670*/ 	.short	0x0101
        /*0672*/ 	.byte	0xff
	.zero		1


	//   ....[88]....
        /*0674*/ 	.word	0x000069e0
        /*0678*/ 	.word	0x00000002
        /*067c*/ 	.word	0x00000050
        /*0680*/ 	.short	0x010a
        /*0682*/ 	.byte	0xff
	.zero		1


	//   ....[89]....
        /*0684*/ 	.word	0x00006aa0
        /*0688*/ 	.word	0x00000002
        /*068c*/ 	.word	0x00000050
        /*0690*/ 	.short	0x010a
        /*0692*/ 	.byte	0xff
	.zero		1


	//   ....[90]....
        /*0694*/ 	.word	0x00006e50
        /*0698*/ 	.word	0x000000ff
        /*069c*/ 	.word	0x00000000
        /*06a0*/ 	.short	0x0101
        /*06a2*/ 	.byte	0x04
	.zero		1


	//   ....[91]....
        /*06a4*/ 	.word	0x000073a0
        /*06a8*/ 	.word	0x00000000
        /*06ac*/ 	.word	0x00000000
        /*06b0*/ 	.short	0x0101
        /*06b2*/ 	.byte	0xff
	.zero		1


	//   ....[92]....
        /*06b4*/ 	.word	0x00007650
        /*06b8*/ 	.word	0x000000ff
        /*06bc*/ 	.word	0x00000000
        /*06c0*/ 	.short	0x0101
        /*06c2*/ 	.byte	0x04
	.zero		1


	//   ....[93]....
        /*06c4*/ 	.word	0x00007670
        /*06c8*/ 	.word	0x00000000
        /*06cc*/ 	.word	0x00000100
        /*06d0*/ 	.short	0x010a
        /*06d2*/ 	.byte	0xff
	.zero		1


	//   ....[94]....
        /*06d4*/ 	.word	0x000076d0
        /*06d8*/ 	.word	0x00000000
        /*06dc*/ 	.word	0x00000028
        /*06e0*/ 	.short	0x010a
        /*06e2*/ 	.byte	0xff
	.zero		1


	//   ....[95]....
        /*06e4*/ 	.word	0x00007730
        /*06e8*/ 	.word	0x00000000
        /*06ec*/ 	.word	0x00000028
        /*06f0*/ 	.short	0x010a
        /*06f2*/ 	.byte	0xff
	.zero		1


	//   ....[96]....
        /*06f4*/ 	.word	0x00007780
        /*06f8*/ 	.word	0x00000003
        /*06fc*/ 	.word	0x00000090
        /*0700*/ 	.short	0x010a
        /*0702*/ 	.byte	0xff
	.zero		1


	//   ....[97]....
        /*0704*/ 	.word	0x000077e0
        /*0708*/ 	.word	0x00000000
        /*070c*/ 	.word	0x00000000
        /*0710*/ 	.short	0x010a
        /*0712*/ 	.byte	0xff
	.zero		1


	//   ....[98]....
        /*0714*/ 	.word	0x00007840
        /*0718*/ 	.word	0x00000000
        /*071c*/ 	.word	0x00000000
        /*0720*/ 	.short	0x010a
        /*0722*/ 	.byte	0xff
	.zero		1


	//   ....[99]....
        /*0724*/ 	.word	0x000078a0
        /*0728*/ 	.word	0x00000000
        /*072c*/ 	.word	0x00000000
        /*0730*/ 	.short	0x010a
        /*0732*/ 	.byte	0xff
	.zero		1


	//   ....[100]....
        /*0734*/ 	.word	0x00007900
        /*0738*/ 	.word	0x00000000
        /*073c*/ 	.word	0x00000000
        /*0740*/ 	.short	0x010a
        /*0742*/ 	.byte	0xff
	.zero		1


	//   ....[101]....
        /*0744*/ 	.word	0x00007950
        /*0748*/ 	.word	0x00000002
        /*074c*/ 	.word	0x000000f0
        /*0750*/ 	.short	0x010a
        /*0752*/ 	.byte	0xff
	.zero		1


	//   ....[102]....
        /*0754*/ 	.word	0x000079b0
        /*0758*/ 	.word	0x00000002
        /*075c*/ 	.word	0x000000a0
        /*0760*/ 	.short	0x010a
        /*0762*/ 	.byte	0xff
	.zero		1


	//   ....[103]....
        /*0764*/ 	.word	0x00007a00
        /*0768*/ 	.word	0x00000002
        /*076c*/ 	.word	0x00000090
        /*0770*/ 	.short	0x010a
        /*0772*/ 	.byte	0xff
	.zero		1


	//   ....[104]....
        /*0774*/ 	.word	0x00007a60
        /*0778*/ 	.word	0x00000000
        /*077c*/ 	.word	0x000000a0
        /*0780*/ 	.short	0x010a
        /*0782*/ 	.byte	0xff
	.zero		1


	//   ....[105]....
        /*0784*/ 	.word	0x00007ab0
        /*0788*/ 	.word	0x00000000
        /*078c*/ 	.word	0x00000090
        /*0790*/ 	.short	0x010a
        /*0792*/ 	.byte	0xff
	.zero		1


	//   ....[106]....
        /*0794*/ 	.word	0x00007b10
        /*0798*/ 	.word	0x00000002
        /*079c*/ 	.word	0x000000d0
        /*07a0*/ 	.short	0x010a
        /*07a2*/ 	.byte	0xff
	.zero		1


	//   ....[107]....
        /*07a4*/ 	.word	0x00007b70
        /*07a8*/ 	.word	0x00000000
        /*07ac*/ 	.word	0x00000000
        /*07b0*/ 	.short	0x010a
        /*07b2*/ 	.byte	0xff
	.zero		1


	//   ....[108]....
        /*07b4*/ 	.word	0x00007bd0
        /*07b8*/ 	.word	0x00000000
        /*07bc*/ 	.word	0x00000000
        /*07c0*/ 	.short	0x010a
        /*07c2*/ 	.byte	0xff
	.zero		1


	//   ....[109]....
        /*07c4*/ 	.word	0x00007c30
        /*07c8*/ 	.word	0x00000000
        /*07cc*/ 	.word	0x00000000
        /*07d0*/ 	.short	0x010a
        /*07d2*/ 	.byte	0xff
	.zero		1


	//   ....[110]....
        /*07d4*/ 	.word	0x00007c90
        /*07d8*/ 	.word	0x00000000
        /*07dc*/ 	.word	0x00000000
        /*07e0*/ 	.short	0x010a
        /*07e2*/ 	.byte	0xff
	.zero		1


	//   ....[111]....
        /*07e4*/ 	.word	0x00007cf0
        /*07e8*/ 	.word	0x00000000
        /*07ec*/ 	.word	0x00000000
        /*07f0*/ 	.short	0x010a
        /*07f2*/ 	.byte	0xff
	.zero		1


	//   ....[112]....
        /*07f4*/ 	.word	0x00007d40
        /*07f8*/ 	.word	0x00000008
        /*07fc*/ 	.word	0x00000090
        /*0800*/ 	.short	0x010a
        /*0802*/ 	.byte	0xff
	.zero		1


	//   ....[113]....
        /*0804*/ 	.word	0x00007da0
        /*0808*/ 	.word	0x00000000
        /*080c*/ 	.word	0x00000088
        /*0810*/ 	.short	0x010a
        /*0812*/ 	.byte	0xff
	.zero		1


	//   ....[114]....
        /*0814*/ 	.word	0x00007e00
        /*0818*/ 	.word	0x00000000
        /*081c*/ 	.word	0x00000068
        /*0820*/ 	.short	0x010a
        /*0822*/ 	.byte	0xff
	.zero		1


	//   ....[115]....
        /*0824*/ 	.word	0x00007e60
        /*0828*/ 	.word	0x00000002
        /*082c*/ 	.word	0x00000068
        /*0830*/ 	.short	0x010a
        /*0832*/ 	.byte	0xff
	.zero		1


	//   ....[116]....
        /*0834*/ 	.word	0x00007ec0
        /*0838*/ 	.word	0x00000000
        /*083c*/ 	.word	0x00000000
        /*0840*/ 	.short	0x010a
        /*0842*/ 	.byte	0xff
	.zero		1


	//   ....[117]....
        /*0844*/ 	.word	0x00007f20
        /*0848*/ 	.word	0x00000000
        /*084c*/ 	.word	0x00000000
        /*0850*/ 	.short	0x010a
        /*0852*/ 	.byte	0xff
	.zero		1


	//   ....[118]....
        /*0854*/ 	.word	0x00007f70
        /*0858*/ 	.word	0x00000000
        /*085c*/ 	.word	0x00000090
        /*0860*/ 	.short	0x010a
        /*0862*/ 	.byte	0xff
	.zero		1


	//   ....[119]....
        /*0864*/ 	.word	0x00007fc0
        /*0868*/ 	.word	0x00000002
        /*086c*/ 	.word	0x00000050
        /*0870*/ 	.short	0x010a
        /*0872*/ 	.byte	0xff
	.zero		1


	//   ....[120]....
        /*0874*/ 	.word	0x00008010
        /*0878*/ 	.word	0x0000001b
        /*087c*/ 	.word	0x000000b0
        /*0880*/ 	.short	0x010a
        /*0882*/ 	.byte	0xff
	.zero		1


	//   ....[121]....
        /*0884*/ 	.word	0x00008060
        /*0888*/ 	.word	0x00000002
        /*088c*/ 	.word	0x00000050
        /*0890*/ 	.short	0x010a
        /*0892*/ 	.byte	0xff
	.zero		1


	//----- nvinfo : EIATTR_NUM_MBARRIERS
	.align		4
.L_47:
        /*0894*/ 	.byte	0x03, 0x38
        /*0896*/ 	.short	0x0022


	//----- nvinfo : EIATTR_EXIT_INSTR_OFFSETS
	.align		4
        /*0898*/ 	.byte	0x04, 0x1c
        /*089a*/ 	.short	(.L_49 - .L_48)


	//   ....[0]....
.L_48:
        /*089c*/ 	.word	0x000029d0


	//   ....[1]....
        /*08a0*/ 	.word	0x00002ec0


	//   ....[2]....
        /*08a4*/ 	.word	0x00002f20


	//   ....[3]....
        /*08a8*/ 	.word	0x00003e90


	//   ....[4]....
        /*08ac*/ 	.word	0x00004f30


	//   ....[5]....
        /*08b0*/ 	.word	0x00004f70


	//   ....[6]....
        /*08b4*/ 	.word	0x00007540


	//   ....[7]....
        /*08b8*/ 	.word	0x000075c0


	//   ....[8]....
        /*08bc*/ 	.word	0x000075f0


	//   ....[9]....
        /*08c0*/ 	.word	0x00007660


	//----- nvinfo : EIATTR_MAX_THREADS
	.align		4
.L_49:
        /*08c4*/ 	.byte	0x04, 0x05
        /*08c6*/ 	.short	(.L_51 - .L_50)
.L_50:
        /*08c8*/ 	.word	0x00000100
        /*08cc*/ 	.word	0x00000001
        /*08d0*/ 	.word	0x00000001


	//----- nvinfo : EIATTR_CRS_STACK_SIZE
	.align		4
.L_51:
        /*08d4*/ 	.byte	0x04, 0x1e
        /*08d6*/ 	.short	(.L_53 - .L_52)
.L_52:
        /*08d8*/ 	.word	0x00000000


	//----- nvinfo : EIATTR_CBANK_PARAM_SIZE
	.align		4
.L_53:
        /*08dc*/ 	.byte	0x03, 0x19
        /*08de*/ 	.short	0x0800


	//----- nvinfo : EIATTR_PARAM_CBANK
	.align		4
        /*08e0*/ 	.byte	0x04, 0x0a
        /*08e2*/ 	.short	(.L_55 - .L_54)
	.align		4
.L_54:
        /*08e4*/ 	.word	index@(.nv.constant0._ZN7cutlass13device_kernelINS_4gemm6kernel13GemmUniversalIN4cute5tupleIJiiiiEEENS1_10collective13CollectiveMmaINS1_35MainloopSm100TmaUmmaWarpSpecializedILi5ELi2ELi4ENS5_IJNS4_1CILi2EEENSA_ILi1EEESC_EEEEENS5_IJNSA_ILi64EEESF_SF_EEENS_6half_tENS5_IJlSC_lEEESH_SI_NS4_8TiledMMAINS4_8MMA_AtomIJNS4_20SM100_MMA_F16BF16_SSISH_SH_fLi64ELi64ELNS4_4UMMA5MajorE0ELSN_0ELNSM_7ScaleInE0ELSO_0EEEEEENS4_6LayoutINS5_IJSC_SC_SC_EEENS5_IJNSA_ILi0EEEST_ST_EEEEENS5_IJNS4_10UnderscoreESW_SW_EEEEENS4_13SM90_TMA_LOADENS4_14ComposedLayoutINS4_7SwizzleILi3ELi4ELi3EEENS4_18smem_ptr_flag_bitsILi16EEENSR_INS5_IJNSA_ILi8EEESF_EEENS5_IJSF_SC_EEEEEEEvNS4_8identityENS4_23SM90_TMA_LOAD_MULTICASTES19_vS1A_EENS_8epilogue10collective18CollectiveEpilogueINS1D_23Sm100TmaWarpSpecializedILi3ELi2ELi16ELb1ELb0EEEJSG_NS5_IJNSR_ISF_SC_EENSR_INSA_ILi32EEESC_EEEEESH_SI_SH_SI_NS1D_6fusion15FusionCallbacksIS1H_NS1M_17LinearCombinationISH_fSH_fLNS_15FloatRoundStyleE2EEESG_S1L_JEEENS4_5SM1004TMEM4LOAD26SM100_TMEM_LOAD_16dp256b4xESZ_NS10_INS11_ILi2ELi4ELi3EEES14_NSR_INS5_IJS15_S1J_EEENS5_IJS1J_SC_EEEEEEENS4_17SM75_U32x4_LDSM_NENS4_14SM90_TMA_STOREES20_NS4_17SM90_U32x4_STSM_NENS4_39AutoVectorizingCopyWithAssumedAlignmentILi128EEEEEEvvEEEEvNT_6ParamsE)
        /*08e8*/ 	.short	0x0380
        /*08ea*/ 	.short	0x0800


	//----- nvinfo : EIATTR_SW_WAR
	.align		4
.L_55:
        /*08ec*/ 	.byte	0x04, 0x36
        /*08ee*/ 	.short	(.L_57 - .L_56)
.L_56:
        /*08f0*/ 	.word	0x00000008
.L_57:


//--------------------- .nv.callgraph             --------------------------
	.section	.nv.callgraph,"",@"SHT_CUDA_CALLGRAPH"
	.align	4
	.sectionentsize	8
	.align		4
        /*0000*/ 	.word	0x00000000
	.align		4
        /*0004*/ 	.word	0xffffffff
	.align		4
        /*0008*/ 	.word	index@(_ZN7cutlass13device_kernelINS_4gemm6kernel13GemmUniversalIN4cute5tupleIJiiiiEEENS1_10collective13CollectiveMmaINS1_35MainloopSm100TmaUmmaWarpSpecializedILi5ELi2ELi4ENS5_IJNS4_1CILi2EEENSA_ILi1EEESC_EEEEENS5_IJNSA_ILi64EEESF_SF_EEENS_6half_tENS5_IJlSC_lEEESH_SI_NS4_8TiledMMAINS4_8MMA_AtomIJNS4_20SM100_MMA_F16BF16_SSISH_SH_fLi64ELi64ELNS4_4UMMA5MajorE0ELSN_0ELNSM_7ScaleInE0ELSO_0EEEEEENS4_6LayoutINS5_IJSC_SC_SC_EEENS5_IJNSA_ILi0EEEST_ST_EEEEENS5_IJNS4_10UnderscoreESW_SW_EEEEENS4_13SM90_TMA_LOADENS4_14ComposedLayoutINS4_7SwizzleILi3ELi4ELi3EEENS4_18smem_ptr_flag_bitsILi16EEENSR_INS5_IJNSA_ILi8EEESF_EEENS5_IJSF_SC_EEEEEEEvNS4_8identityENS4_23SM90_TMA_LOAD_MULTICASTES19_vS1A_EENS_8epilogue10collective18CollectiveEpilogueINS1D_23Sm100TmaWarpSpecializedILi3ELi2ELi16ELb1ELb0EEEJSG_NS5_IJNSR_ISF_SC_EENSR_INSA_ILi32EEESC_EEEEESH_SI_SH_SI_NS1D_6fusion15FusionCallbacksIS1H_NS1M_17LinearCombinationISH_fSH_fLNS_15FloatRoundStyleE2EEESG_S1L_JEEENS4_5SM1004TMEM4LOAD26SM100_TMEM_LOAD_16dp256b4xESZ_NS10_INS11_ILi2ELi4ELi3EEES14_NSR_INS5_IJS15_S1J_EEENS5_IJS1J_SC_EEEEEEENS4_17SM75_U32x4_LDSM_NENS4_14SM90_TMA_STOREES20_NS4_17SM90_U32x4_STSM_NENS4_39AutoVectorizingCopyWithAssumedAlignmentILi128EEEEEEvvEEEEvNT_6ParamsE)
	.align		4
        /*000c*/ 	.word	index@(__assertfail)
	.align		4
        /*0010*/ 	.word	0x00000000
	.align		4
        /*0014*/ 	.word	0xfffffffe
	.align		4
        /*0018*/ 	.word	0x00000000
	.align		4
        /*001c*/ 	.word	0xfffffffd
	.align		4
        /*0020*/ 	.word	0x00000000
	.align		4
        /*0024*/ 	.word	0xfffffffc


//--------------------- .nv.constant4             --------------------------
	.section	.nv.constant4,"a",@progbits
	.align	8
	.align		8
.nv.constant4:
        /*0000*/ 	.dword	__assertfail
	.align		8
        /*0008*/ 	.dword	__unnamed_1
	.align		8
        /*0010*/ 	.dword	__unnamed_2
	.align		8
        /*0018*/ 	.dword	_ZN39_INTERNAL_b5f50609_4_k_cu_4dd23eac_75214cuda3std3__45__cpo5beginE
	.align		8
        /*0020*/ 	.dword	_ZN39_INTERNAL_b5f50609_4_k_cu_4dd23eac_75214cuda3std3__45__cpo3endE
	.align		8
        /*0028*/ 	.dword	_ZN39_INTERNAL_b5f50609_4_k_cu_4dd23eac_75214cuda3std3__45__cpo6cbeginE
	.align		8
        /*0030*/ 	.dword	_ZN39_INTERNAL_b5f50609_4_k_cu_4dd23eac_75214cuda3std3__45__cpo4cendE
	.align		8
        /*0038*/ 	.dword	_ZN39_INTERNAL_b5f50609_4_k_cu_4dd23eac_75214cuda3std3__441_GLOBAL__N__b5f50609_4_k_cu_4dd23eac_75216ignoreE
	.align		8
        /*0040*/ 	.dword	_ZN39_INTERNAL_b5f50609_4_k_cu_4dd23eac_75214cuda3std3__419piecewise_constructE
	.align		8
        /*0048*/ 	.dword	_ZN39_INTERNAL_b5f50609_4_k_cu_4dd23eac_75214cuda3std3__48in_placeE
	.align		8
        /*0050*/ 	.dword	_ZN39_INTERNAL_b5f50609_4_k_cu_4dd23eac_75214cuda3std6ranges3__45__cpo4swapE
	.align		8
        /*0058*/ 	.dword	_ZN39_INTERNAL_b5f50609_4_k_cu_4dd23eac_75214cuda3std6ranges3__45__cpo9iter_moveE
	.align		8
        /*0060*/ 	.dword	_ZN39_INTERNAL_b5f50609_4_k_cu_4dd23eac_75214cute7productE
	.align		8
        /*0068*/ 	.dword	_ZN39_INTERNAL_b5f50609_4_k_cu_4dd23eac_75214cute1_E
	.align		8
        /*0070*/ 	.dword	$str$25
	.align		8
        /*0078*/ 	.dword	$str$26
	.align		8
        /*0080*/ 	.dword	$str$27
	.align		8
        /*0088*/ 	.dword	$str$28


//--------------------- .text._ZN7cutlass13device_kernelINS_4gemm6kernel13GemmUniversalIN4cute5tupleIJiiiiEEENS1_10collective13CollectiveMmaINS1_35MainloopSm100TmaUmmaWarpSpecializedILi5ELi2ELi4ENS5_IJNS4_1CILi2EEENSA_ILi1EEESC_EEEEENS5_IJNSA_ILi64EEESF_SF_EEENS_6half_tENS5_IJlSC_lEEESH_SI_NS4_8TiledMMAINS4_8MMA_AtomIJNS4_20SM100_MMA_F16BF16_SSISH_SH_fLi64ELi64ELNS4_4UMMA5MajorE0ELSN_0ELNSM_7ScaleInE0ELSO_0EEEEEENS4_6LayoutINS5_IJSC_SC_SC_EEENS5_IJNSA_ILi0EEEST_ST_EEEEENS5_IJNS4_10UnderscoreESW_SW_EEEEENS4_13SM90_TMA_LOADENS4_14ComposedLayoutINS4_7SwizzleILi3ELi4ELi3EEENS4_18smem_ptr_flag_bitsILi16EEENSR_INS5_IJNSA_ILi8EEESF_EEENS5_IJSF_SC_EEEEEEEvNS4_8identityENS4_23SM90_TMA_LOAD_MULTICASTES19_vS1A_EENS_8epilogue10collective18CollectiveEpilogueINS1D_23Sm100TmaWarpSpecializedILi3ELi2ELi16ELb1ELb0EEEJSG_NS5_IJNSR_ISF_SC_EENSR_INSA_ILi32EEESC_EEEEESH_SI_SH_SI_NS1D_6fusion15FusionCallbacksIS1H_NS1M_17LinearCombinationISH_fSH_fLNS_15FloatRoundStyleE2EEESG_S1L_JEEENS4_5SM1004TMEM4LOAD26SM100_TMEM_LOAD_16dp256b4xESZ_NS10_INS11_ILi2ELi4ELi3EEES14_NSR_INS5_IJS15_S1J_EEENS5_IJS1J_SC_EEEEEEENS4_17SM75_U32x4_LDSM_NENS4_14SM90_TMA_STOREES20_NS4_17SM90_U32x4_STSM_NENS4_39AutoVectorizingCopyWithAssumedAlignmentILi128EEEEEEvvEEEEvNT_6ParamsE --------------------------
	.section	.text._ZN7cutlass13device_kernelINS_4gemm6kernel13GemmUniversalIN4cute5tupleIJiiiiEEENS1_10collective13CollectiveMmaINS1_35MainloopSm100TmaUmmaWarpSpecializedILi5ELi2ELi4ENS5_IJNS4_1CILi2EEENSA_ILi1EEESC_EEEEENS5_IJNSA_ILi64EEESF_SF_EEENS_6half_tENS5_IJlSC_lEEESH_SI_NS4_8TiledMMAINS4_8MMA_AtomIJNS4_20SM100_MMA_F16BF16_SSISH_SH_fLi64ELi64ELNS4_4UMMA5MajorE0ELSN_0ELNSM_7ScaleInE0ELSO_0EEEEEENS4_6LayoutINS5_IJSC_SC_SC_EEENS5_IJNSA_ILi0EEEST_ST_EEEEENS5_IJNS4_10UnderscoreESW_SW_EEEEENS4_13SM90_TMA_LOADENS4_14ComposedLayoutINS4_7SwizzleILi3ELi4ELi3EEENS4_18smem_ptr_flag_bitsILi16EEENSR_INS5_IJNSA_ILi8EEESF_EEENS5_IJSF_SC_EEEEEEEvNS4_8identityENS4_23SM90_TMA_LOAD_MULTICASTES19_vS1A_EENS_8epilogue10collective18CollectiveEpilogueINS1D_23Sm100TmaWarpSpecializedILi3ELi2ELi16ELb1ELb0EEEJSG_NS5_IJNSR_ISF_SC_EENSR_INSA_ILi32EEESC_EEEEESH_SI_SH_SI_NS1D_6fusion15FusionCallbacksIS1H_NS1M_17LinearCombinationISH_fSH_fLNS_15FloatRoundStyleE2EEESG_S1L_JEEENS4_5SM1004TMEM4LOAD26SM100_TMEM_LOAD_16dp256b4xESZ_NS10_INS11_ILi2ELi4ELi3EEES14_NSR_INS5_IJS15_S1J_EEENS5_IJS1J_SC_EEEEEEENS4_17SM75_U32x4_LDSM_NENS4_14SM90_TMA_STOREES20_NS4_17SM90_U32x4_STSM_NENS4_39AutoVectorizingCopyWithAssumedAlignmentILi128EEEEEEvvEEEEvNT_6ParamsE,"ax",@progbits
	.align	128
.text._ZN7cutlass13device_kernelINS_4gemm6kernel13GemmUniversalIN4cute5tupleIJiiiiEEENS1_10collective13CollectiveMmaINS1_35MainloopSm100TmaUmmaWarpSpecializedILi5ELi2ELi4ENS5_IJNS4_1CILi2EEENSA_ILi1EEESC_EEEEENS5_IJNSA_ILi64EEESF_SF_EEENS_6half_tENS5_IJlSC_lEEESH_SI_NS4_8TiledMMAINS4_8MMA_AtomIJNS4_20SM100_MMA_F16BF16_SSISH_SH_fLi64ELi64ELNS4_4UMMA5MajorE0ELSN_0ELNSM_7ScaleInE0ELSO_0EEEEEENS4_6LayoutINS5_IJSC_SC_SC_EEENS5_IJNSA_ILi0EEEST_ST_EEEEENS5_IJNS4_10UnderscoreESW_SW_EEEEENS4_13SM90_TMA_LOADENS4_14ComposedLayoutINS4_7SwizzleILi3ELi4ELi3EEENS4_18smem_ptr_flag_bitsILi16EEENSR_INS5_IJNSA_ILi8EEESF_EEENS5_IJSF_SC_EEEEEEEvNS4_8identityENS4_23SM90_TMA_LOAD_MULTICASTES19_vS1A_EENS_8epilogue10collective18CollectiveEpilogueINS1D_23Sm100TmaWarpSpecializedILi3ELi2ELi16ELb1ELb0EEEJSG_NS5_IJNSR_ISF_SC_EENSR_INSA_ILi32EEESC_EEEEESH_SI_SH_SI_NS1D_6fusion15FusionCallbacksIS1H_NS1M_17LinearCombinationISH_fSH_fLNS_15FloatRoundStyleE2EEESG_S1L_JEEENS4_5SM1004TMEM4LOAD26SM100_TMEM_LOAD_16dp256b4xESZ_NS10_INS11_ILi2ELi4ELi3EEES14_NSR_INS5_IJS15_S1J_EEENS5_IJS1J_SC_EEEEEEENS4_17SM75_U32x4_LDSM_NENS4_14SM90_TMA_STOREES20_NS4_17SM90_U32x4_STSM_NENS4_39AutoVectorizingCopyWithAssumedAlignmentILi128EEEEEEvvEEEEvNT_6ParamsE:
        .type           _ZN7cutlass13device_kernelINS_4gemm6kernel13GemmUniversalIN4cute5tupleIJiiiiEEENS1_10collective13CollectiveMmaINS1_35MainloopSm100TmaUmmaWarpSpecializedILi5ELi2ELi4ENS5_IJNS4_1CILi2EEENSA_ILi1EEESC_EEEEENS5_IJNSA_ILi64EEESF_SF_EEENS_6half_tENS5_IJlSC_lEEESH_SI_NS4_8TiledMMAINS4_8MMA_AtomIJNS4_20SM100_MMA_F16BF16_SSISH_SH_fLi64ELi64ELNS4_4UMMA5MajorE0ELSN_0ELNSM_7ScaleInE0ELSO_0EEEEEENS4_6LayoutINS5_IJSC_SC_SC_EEENS5_IJNSA_ILi0EEEST_ST_EEEEENS5_IJNS4_10UnderscoreESW_SW_EEEEENS4_13SM90_TMA_LOADENS4_14ComposedLayoutINS4_7SwizzleILi3ELi4ELi3EEENS4_18smem_ptr_flag_bitsILi16EEENSR_INS5_IJNSA_ILi8EEESF_EEENS5_IJSF_SC_EEEEEEEvNS4_8identityENS4_23SM90_TMA_LOAD_MULTICASTES19_vS1A_EENS_8epilogue10collective18CollectiveEpilogueINS1D_23Sm100TmaWarpSpecializedILi3ELi2ELi16ELb1ELb0EEEJSG_NS5_IJNSR_ISF_SC_EENSR_INSA_ILi32EEESC_EEEEESH_SI_SH_SI_NS1D_6fusion15FusionCallbacksIS1H_NS1M_17LinearCombinationISH_fSH_fLNS_15FloatRoundStyleE2EEESG_S1L_JEEENS4_5SM1004TMEM4LOAD26SM100_TMEM_LOAD_16dp256b4xESZ_NS10_INS11_ILi2ELi4ELi3EEES14_NSR_INS5_IJS15_S1J_EEENS5_IJS1J_SC_EEEEEEENS4_17SM75_U32x4_LDSM_NENS4_14SM90_TMA_STOREES20_NS4_17SM90_U32x4_STSM_NENS4_39AutoVectorizingCopyWithAssumedAlignmentILi128EEEEEEvvEEEEvNT_6ParamsE,@function
        .size           _ZN7cutlass13device_kernelINS_4gemm6kernel13GemmUniversalIN4cute5tupleIJiiiiEEENS1_10collective13CollectiveMmaINS1_35MainloopSm100TmaUmmaWarpSpecializedILi5ELi2ELi4ENS5_IJNS4_1CILi2EEENSA_ILi1EEESC_EEEEENS5_IJNSA_ILi64EEESF_SF_EEENS_6half_tENS5_IJlSC_lEEESH_SI_NS4_8TiledMMAINS4_8MMA_AtomIJNS4_20SM100_MMA_F16BF16_SSISH_SH_fLi64ELi64ELNS4_4UMMA5MajorE0ELSN_0ELNSM_7ScaleInE0ELSO_0EEEEEENS4_6LayoutINS5_IJSC_SC_SC_EEENS5_IJNSA_ILi0EEEST_ST_EEEEENS5_IJNS4_10UnderscoreESW_SW_EEEEENS4_13SM90_TMA_LOADENS4_14ComposedLayoutINS4_7SwizzleILi3ELi4ELi3EEENS4_18smem_ptr_flag_bitsILi16EEENSR_INS5_IJNSA_ILi8EEESF_EEENS5_IJSF_SC_EEEEEEEvNS4_8identityENS4_23SM90_TMA_LOAD_MULTICASTES19_vS1A_EENS_8epilogue10collective18CollectiveEpilogueINS1D_23Sm100TmaWarpSpecializedILi3ELi2ELi16ELb1ELb0EEEJSG_NS5_IJNSR_ISF_SC_EENSR_INSA_ILi32EEESC_EEEEESH_SI_SH_SI_NS1D_6fusion15FusionCallbacksIS1H_NS1M_17LinearCombinationISH_fSH_fLNS_15FloatRoundStyleE2EEESG_S1L_JEEENS4_5SM1004TMEM4LOAD26SM100_TMEM_LOAD_16dp256b4xESZ_NS10_INS11_ILi2ELi4ELi3EEES14_NSR_INS5_IJS15_S1J_EEENS5_IJS1J_SC_EEEEEEENS4_17SM75_U32x4_LDSM_NENS4_14SM90_TMA_STOREES20_NS4_17SM90_U32x4_STSM_NENS4_39AutoVectorizingCopyWithAssumedAlignmentILi128EEEEEEvvEEEEvNT_6ParamsE,(.L_x_164 - _ZN7cutlass13device_kernelINS_4gemm6kernel13GemmUniversalIN4cute5tupleIJiiiiEEENS1_10collective13CollectiveMmaINS1_35MainloopSm100TmaUmmaWarpSpecializedILi5ELi2ELi4ENS5_IJNS4_1CILi2EEENSA_ILi1EEESC_EEEEENS5_IJNSA_ILi64EEESF_SF_EEENS_6half_tENS5_IJlSC_lEEESH_SI_NS4_8TiledMMAINS4_8MMA_AtomIJNS4_20SM100_MMA_F16BF16_SSISH_SH_fLi64ELi64ELNS4_4UMMA5MajorE0ELSN_0ELNSM_7ScaleInE0ELSO_0EEEEEENS4_6LayoutINS5_IJSC_SC_SC_EEENS5_IJNSA_ILi0EEEST_ST_EEEEENS5_IJNS4_10UnderscoreESW_SW_EEEEENS4_13SM90_TMA_LOADENS4_14ComposedLayoutINS4_7SwizzleILi3ELi4ELi3EEENS4_18smem_ptr_flag_bitsILi16EEENSR_INS5_IJNSA_ILi8EEESF_EEENS5_IJSF_SC_EEEEEEEvNS4_8identityENS4_23SM90_TMA_LOAD_MULTICASTES19_vS1A_EENS_8epilogue10collective18CollectiveEpilogueINS1D_23Sm100TmaWarpSpecializedILi3ELi2ELi16ELb1ELb0EEEJSG_NS5_IJNSR_ISF_SC_EENSR_INSA_ILi32EEESC_EEEEESH_SI_SH_SI_NS1D_6fusion15FusionCallbacksIS1H_NS1M_17LinearCombinationISH_fSH_fLNS_15FloatRoundStyleE2EEESG_S1L_JEEENS4_5SM1004TMEM4LOAD26SM100_TMEM_LOAD_16dp256b4xESZ_NS10_INS11_ILi2ELi4ELi3EEES14_NSR_INS5_IJS15_S1J_EEENS5_IJS1J_SC_EEEEEEENS4_17SM75_U32x4_LDSM_NENS4_14SM90_TMA_STOREES20_NS4_17SM90_U32x4_STSM_NENS4_39AutoVectorizingCopyWithAssumedAlignmentILi128EEEEEEvvEEEEvNT_6ParamsE)
        .other          _ZN7cutlass13device_kernelINS_4gemm6kernel13GemmUniversalIN4cute5tupleIJiiiiEEENS1_10collective13CollectiveMmaINS1_35MainloopSm100TmaUmmaWarpSpecializedILi5ELi2ELi4ENS5_IJNS4_1CILi2EEENSA_ILi1EEESC_EEEEENS5_IJNSA_ILi64EEESF_SF_EEENS_6half_tENS5_IJlSC_lEEESH_SI_NS4_8TiledMMAINS4_8MMA_AtomIJNS4_20SM100_MMA_F16BF16_SSISH_SH_fLi64ELi64ELNS4_4UMMA5MajorE0ELSN_0ELNSM_7ScaleInE0ELSO_0EEEEEENS4_6LayoutINS5_IJSC_SC_SC_EEENS5_IJNSA_ILi0EEEST_ST_EEEEENS5_IJNS4_10UnderscoreESW_SW_EEEEENS4_13SM90_TMA_LOADENS4_14ComposedLayoutINS4_7SwizzleILi3ELi4ELi3EEENS4_18smem_ptr_flag_bitsILi16EEENSR_INS5_IJNSA_ILi8EEESF_EEENS5_IJSF_SC_EEEEEEEvNS4_8identityENS4_23SM90_TMA_LOAD_MULTICASTES19_vS1A_EENS_8epilogue10collective18CollectiveEpilogueINS1D_23Sm100TmaWarpSpecializedILi3ELi2ELi16ELb1ELb0EEEJSG_NS5_IJNSR_ISF_SC_EENSR_INSA_ILi32EEESC_EEEEESH_SI_SH_SI_NS1D_6fusion15FusionCallbacksIS1H_NS1M_17LinearCombinationISH_fSH_fLNS_15FloatRoundStyleE2EEESG_S1L_JEEENS4_5SM1004TMEM4LOAD26SM100_TMEM_LOAD_16dp256b4xESZ_NS10_INS11_ILi2ELi4ELi3EEES14_NSR_INS5_IJS15_S1J_EEENS5_IJS1J_SC_EEEEEEENS4_17SM75_U32x4_LDSM_NENS4_14SM90_TMA_STOREES20_NS4_17SM90_U32x4_STSM_NENS4_39AutoVectorizingCopyWithAssumedAlignmentILi128EEEEEEvvEEEEvNT_6ParamsE,@"STO_CUDA_ENTRY STV_DEFAULT"
_ZN7cutlass13device_kernelINS_4gemm6kernel13GemmUniversalIN4cute5tupleIJiiiiEEENS1_10collective13CollectiveMmaINS1_35MainloopSm100TmaUmmaWarpSpecializedILi5ELi2ELi4ENS5_IJNS4_1CILi2EEENSA_ILi1EEESC_EEEEENS5_IJNSA_ILi64EEESF_SF_EEENS_6half_tENS5_IJlSC_lEEESH_SI_NS4_8TiledMMAINS4_8MMA_AtomIJNS4_20SM100_MMA_F16BF16_SSISH_SH_fLi64ELi64ELNS4_4UMMA5MajorE0ELSN_0ELNSM_7ScaleInE0ELSO_0EEEEEENS4_6LayoutINS5_IJSC_SC_SC_EEENS5_IJNSA_ILi0EEEST_ST_EEEEENS5_IJNS4_10UnderscoreESW_SW_EEEEENS4_13SM90_TMA_LOADENS4_14ComposedLayoutINS4_7SwizzleILi3ELi4ELi3EEENS4_18smem_ptr_flag_bitsILi16EEENSR_INS5_IJNSA_ILi8EEESF_EEENS5_IJSF_SC_EEEEEEEvNS4_8identityENS4_23SM90_TMA_LOAD_MULTICASTES19_vS1A_EENS_8epilogue10collective18CollectiveEpilogueINS1D_23Sm100TmaWarpSpecializedILi3ELi2ELi16ELb1ELb0EEEJSG_NS5_IJNSR_ISF_SC_EENSR_INSA_ILi32EEESC_EEEEESH_SI_SH_SI_NS1D_6fusion15FusionCallbacksIS1H_NS1M_17LinearCombinationISH_fSH_fLNS_15FloatRoundStyleE2EEESG_S1L_JEEENS4_5SM1004TMEM4LOAD26SM100_TMEM_LOAD_16dp256b4xESZ_NS10_INS11_ILi2ELi4ELi3EEES14_NSR_INS5_IJS15_S1J_EEENS5_IJS1J_SC_EEEEEEENS4_17SM75_U32x4_LDSM_NENS4_14SM90_TMA_STOREES20_NS4_17SM90_U32x4_STSM_NENS4_39AutoVectorizingCopyWithAssumedAlignmentILi128EEEEEEvvEEEEvNT_6ParamsE:
[----:B------:R-:W1:Y:S01]  /*0000*/  LDC R1, c[0x0][0x37c] ;  /* 0x0000df00ff017b82 */ /* 0x000e620000000800 */
[----:B------:R-:W2:Y:S01]  /*0010*/  S2R R55, SR_TID.X ;  /* 0x0000000000377919 */ /* 0x000ea20000002100 */
[----:B------:R-:W3:Y:S01]  /*0020*/  LDCU.64 UR8, c[0x0][0x890] ;  /* 0x00011200ff0877ac */ /* 0x000ee20008000a00 */
[----:B------:R-:W-:Y:S02]  /*0030*/  PRMT R45, RZ, 0x7610, R45 ;  /* 0x00007610ff2d7816 */ /* 0x000fe4000000002d */
[----:B------:R-:W-:Y:S01]  /*0040*/  ELECT P3, URZ, PT ;  /* 0x0000000000ff782f */ /* 0x000fe20003860000 */
[----:B---3--:R-:W-:-:S04]  /*0050*/  UISETP.NE.U32.AND UP0, UPT, UR8, URZ, UPT ;  /* 0x000000ff0800728c */ /* 0x008fc8000bf05070 */
[----:B------:R-:W-:Y:S01]  /*0060*/  UISETP.NE.AND.EX UP0, UPT, UR9, URZ, UPT, UP0 ;  /* 0x000000ff0900728c */ /* 0x000fe2000bf05300 */
[----:B--2---:R-:W-:-:S05]  /*0070*/  SHF.R.U32.HI R46, RZ, 0x5, R55 ;  /* 0x00000005ff2e7819 */ /* 0x004fca0000011637 */
[----:B------:R-:W2:Y:S02]  /*0080*/  SHFL.IDX PT, R0, R46, RZ, 0x1f ;  /* 0x00001fff2e007589 */ /* 0x000ea400000e0000 */
[----:B--2---:R-:W-:Y:S01]  /*0090*/  R2UR UR18, R0 ;  /* 0x00000000001272ca */ /* 0x004fe200000e0000 */
[----:B-1----:R-:W-:-:S14]  /*00a0*/  BRA.U UP0, `(.L_x_0) ;  /* 0x0000000100307547 */ /* 0x002fdc000b800000 */
[----:B------:R-:W1:Y:S02]  /*00b0*/  LDCU.64 UR4, c[0x0][0x888] ;  /* 0x00011100ff0477ac */ /* 0x000e640008000a00 */
[----:B-1----:R-:W-:-:S04]  /*00c0*/  UISETP.NE.U32.AND UP0, UPT, UR4, URZ, UPT ;  /* 0x000000ff0400728c */ /* 0x002fc8000bf05070 */
[----:B------:R-:W-:-:S09]  /*00d0*/  UISETP.NE.AND.EX UP0, UPT, UR5, URZ, UPT, UP0 ;  /* 0x000000ff0500728c */ /* 0x000fd2000bf05300 */
[----:B------:R-:W-:Y:S05]  /*00e0*/  BRA.U !UP0, `(.L_x_1) ;  /* 0x0000000108147547 */ /* 0x000fea000b800000 */
[----:B------:R-:W1:Y:S01]  /*00f0*/  LDC.64 R26, c[0x0][0x888] ;  /* 0x00022200ff1a7b82 */ /* 0x000e620000000a00 */
[----:B------:R-:W1:Y:S02]  /*0100*/  LDCU.64 UR4, c[0x0][0x358] ;  /* 0x00006b00ff0477ac */ /* 0x000e640008000a00 */
[----:B-1----:R1:W5:Y:S01]  /*0110*/  LDG.E R26, desc[UR4][R26.64] ;  /* 0x000000041a1a7981 */ /* 0x002362000c1e1900 */
[----:B------:R-:W-:Y:S01]  /*0120*/  HFMA2 R45, -RZ, RZ, 0, 5.9604644775390625e-08 ;  /* 0x00000001ff2d7431 */ /* 0x000fe200000001ff */
[----:B------:R-:W-:Y:S05]  /*0130*/  BRA `(.L_x_0) ;  /* 0x00000000000c7947 */ /* 0x000fea0003800000 */
.L_x_1:
[----:B------:R-:W1:Y:S01]  /*0140*/  LDCU UR4, c[0x0][0x880] ;  /* 0x00011000ff0477ac */ /* 0x000e620008000800 */
[----:B------:R-:W-:Y:S01]  /*0150*/  HFMA2 R45, -RZ, RZ, 0, 5.9604644775390625e-08 ;  /* 0x00000001ff2d7431 */ /* 0x000fe200000001ff */
[----:B-1----:R-:W-:-:S07]  /*0160*/  MOV R26, UR4 ;  /* 0x00000004001a7c02 */ /* 0x002fce0008000f00 */
.L_x_0:
[----:B------:R-:W2:Y:S02]  /*0170*/  LDCU.64 UR4, c[0x0][0x8b0] ;  /* 0x00011600ff0477ac */ /* 0x000ea40008000a00 */
[----:B--2---:R-:W-:-:S04]  /*0180*/  UISETP.NE.U32.AND UP0, UPT, UR4, URZ, UPT ;  /* 0x000000ff0400728c */ /* 0x004fc8000bf05070 */
[----:B------:R-:W-:-:S09]  /*0190*/  UISETP.NE.AND.EX UP0, UPT, UR5, URZ, UPT, UP0 ;  /* 0x000000ff0500728c */ /* 0x000fd2000bf05300 */
[----:B------:R-:W-:Y:S05]  /*01a0*/  BRA.U UP0, `(.L_x_2) ;  /* 0x0000000100287547 */ /* 0x000fea000b800000 */
[----:B------:R-:W2:Y:S02]  /*01b0*/  LDCU.64 UR4, c[0x0][0x8a8] ;  /* 0x00011500ff0477ac */ /* 0x000ea40008000a00 */
[----:B--2---:R-:W-:-:S04]  /*01c0*/  UISETP.NE.U32.AND UP0, UPT, UR4, URZ, UPT ;  /* 0x000000ff0400728c */ /* 0x004fc8000bf05070 */
[----:B------:R-:W-:-:S09]  /*01d0*/  UISETP.NE.AND.EX UP0, UPT, UR5, URZ, UPT, UP0 ;  /* 0x000000ff0500728c */ /* 0x000fd2000bf05300 */
[----:B------:R-:W-:Y:S05]  /*01e0*/  BRA.U !UP0, `(.L_x_3) ;  /* 0x0000000108107547 */ /* 0x000fea000b800000 */
[----:B------:R-:W2:Y:S01]  /*01f0*/  LDC.64 R24, c[0x0][0x8a8] ;  /* 0x00022a00ff187b82 */ /* 0x000ea20000000a00 */
[----:B------:R-:W2:Y:S02]  /*0200*/  LDCU.64 UR4, c[0x0][0x358] ;  /* 0x00006b00ff0477ac */ /* 0x000ea40008000a00 */
[----:B--2---:R2:W5:Y:S01]  /*0210*/  LDG.E R24, desc[UR4][R24.64] ;  /* 0x0000000418187981 */ /* 0x004562000c1e1900 */
[----:B------:R-:W-:Y:S05]  /*0220*/  BRA `(.L_x_2) ;  /* 0x0000000000087947 */ /* 0x000fea0003800000 */
.L_x_3:
[----:B------:R-:W2:Y:S02]  /*0230*/  LDCU UR4, c[0x0][0x8a0] ;  /* 0x00011400ff0477ac */ /* 0x000ea40008000800 */
[----:B--2---:R-:W-:Y:S02]  /*0240*/  MOV R24, UR4 ;  /* 0x0000000400187c02 */ /* 0x004fe40008000f00 */
.L_x_2:
[----:B------:R-:W-:Y:S01]  /*0250*/  IMAD.U32 R0, RZ, RZ, UR18 ;  /* 0x00000012ff007e24 */ /* 0x000fe2000f8e00ff */
[----:B------:R-:W-:Y:S04]  /*0260*/  BSSY.RECONVERGENT B0, `(.L_x_4) ;  /* 0x000000c000007945 */ /* 0x000fe80003800200 */
[C---:B------:R-:W-:Y:S02]  /*0270*/  ISETP.NE.OR P1, PT, R0.reuse, 0x1, !P3 ;  /* 0x000000010000780c */ /* 0x040fe40005f25670 */
[----:B------:R-:W-:-:S11]  /*0280*/  ISETP.NE.OR P0, PT, R0, 0x3, !P3 ;  /* 0x000000030000780c */ /* 0x000fd60005f05670 */
[----:B------:R-:W-:Y:S05]  /*0290*/  @P1 BRA `(.L_x_5) ;  /* 0x0000000000201947 */ /* 0x000fea0003800000 */
[----:B------:R-:W3:Y:S02]  /*02a0*/  LDCU.64 UR4, c[0x0][0x348] ;  /* 0x00006900ff0477ac */ /* 0x000ee40008000a00 */
[----:B---3--:R-:W-:Y:S02]  /*02b0*/  UIADD3 UR6, UP1, UPT, UR4, 0x80, URZ ;  /* 0x0000008004067890 */ /* 0x008fe4000ff3e0ff */
[----:B------:R-:W-:Y:S02]  /*02c0*/  UIADD3 UR4, UP0, UPT, UR4, 0x180, URZ ;  /* 0x0000018004047890 */ /* 0x000fe4000ff1e0ff */
[----:B------:R-:W-:Y:S02]  /*02d0*/  UIADD3.X UR7, UPT, UPT, URZ, UR5, URZ, UP1, !UPT ;  /* 0x00000005ff077290 */ /* 0x000fe40008ffe4ff */
[----:B------:R-:W-:-:S07]  /*02e0*/  UIADD3.X UR5, UPT, UPT, URZ, UR5, URZ, UP0, !UPT ;  /* 0x00000005ff057290 */ /* 0x000fce00087fe4ff */
[----:B------:R3:W-:Y:S02]  /*02f0*/  UTMACCTL.PF [UR6] ;  /* 0x00000000060079b9 */ /* 0x0007e40008040000 */
[----:B------:R3:W-:Y:S02]  /*0300*/  UTMACCTL.PF [UR4] ;  /* 0x00000000040079b9 */ /* 0x0007e40008040000 */
[----:B---3--:R-:W-:Y:S01]  /*0310*/  NOP ;  /* 0x0000000000007918 */ /* 0x008fe20000000000 */
.L_x_5:
[----:B------:R-:W-:Y:S05]  /*0320*/  BSYNC.RECONVERGENT B0 ;  /* 0x0000000000007941 */ /* 0x000fea0003800200 */
.L_x_4:
[----:B------:R-:W-:Y:S04]  /*0330*/  BSSY.RECONVERGENT B0, `(.L_x_6) ;  /* 0x000000a000007945 */ /* 0x000fe80003800200 */
        /* <DEDUP_REMOVED lines=9> */
.L_x_7:
[----:B------:R-:W-:Y:S05]  /*03d0*/  BSYNC.RECONVERGENT B0 ;  /* 0x0000000000007941 */ /* 0x000fea0003800200 */
.L_x_6:
[----:B------:R-:W3:Y:S01]  /*03e0*/  LDCU.64 UR4, c[0x0][0x888] ;  /* 0x00011100ff0477ac */ /* 0x000ee20008000a00 */
[----:B------:R-:W-:Y:S02]  /*03f0*/  UISETP.EQ.U32.AND UP2, UPT, UR8, URZ, UPT ;  /* 0x000000ff0800728c */ /* 0x000fe4000bf42070 */
[----:B------:R-:W-:Y:S02]  /*0400*/  UPLOP3.LUT UP3, UPT, UPT, UPT, UPT, 0x80, 0x8 ;  /* 0x000000000008789c */ /* 0x000fe40003f6f070 */
[----:B---3--:R-:W-:-:S04]  /*0410*/  UISETP.NE.U32.AND UP0, UPT, UR4, URZ, UPT ;  /* 0x000000ff0400728c */ /* 0x008fc8000bf05070 */
[----:B------:R-:W-:-:S04]  /*0420*/  UISETP.NE.AND.EX UP1, UPT, UR5, URZ, UPT, UP0 ;  /* 0x000000ff0500728c */ /* 0x000fc8000bf25300 */
[----:B------:R-:W-:-:S04]  /*0430*/  UISETP.EQ.OR.EX UP4, UPT, UR9, URZ, !UP1, UP2 ;  /* 0x000000ff0900728c */ /* 0x000fc8000cf82720 */
[----:B------:R-:W-:-:S06]  /*0440*/  UP2UR UR4, UPR, URZ, 0x10 ;  /* 0x00000010ff047883 */ /* 0x000fcc0008000000 */
[----:B------:R-:W-:Y:S01]  /*0450*/  MOV R49, UR4 ;  /* 0x0000000400317c02 */ /* 0x000fe20008000f00 */
[----:B------:R-:W-:Y:S06]  /*0460*/  BRA.U !UP4, `(.L_x_8) ;  /* 0x000000010c207547 */ /* 0x000fec000b800000 */
[----:B------:R-:W-:Y:S01]  /*0470*/  UISETP.NE.U32.AND UP2, UPT, UR8, URZ, UPT ;  /* 0x000000ff0800728c */ /* 0x000fe2000bf45070 */
[----:B-----5:R-:W-:Y:S01]  /*0480*/  FSETP.NEU.AND P0, PT, R26, RZ, PT ;  /* 0x000000ff1a00720b */ /* 0x020fe20003f0d000 */
[----:B------:R-:W-:Y:S02]  /*0490*/  USEL UR4, URZ, 0xffffffff, UP1 ;  /* 0xffffffffff047887 */ /* 0x000fe40008800000 */
[----:B------:R-:W-:-:S10]  /*04a0*/  UISETP.NE.AND.EX UP2, UPT, UR9, URZ, UPT, UP2 ;  /* 0x000000ff0900728c */ /* 0x000fd4000bf45320 */
[----:B------:R-:W-:Y:S01]  /*04b0*/  VOTEU.ANY UP0, P0 ;  /* 0x0000000000ff7886 */ /* 0x000fe20000000100 */
[----:B------:R-:W-:-:S04]  /*04c0*/  @!UP2 USEL UR4, URZ, 0xffffffff, UP0 ;  /* 0xffffffffff04a887 */ /* 0x000fc80008000000 */
[----:B------:R-:W-:-:S04]  /*04d0*/  ULOP3.LUT UR4, UR4, 0x1, URZ, 0xc0, !UPT ;  /* 0x0000000104047892 */ /* 0x000fc8000f8ec0ff */
[----:B------:R-:W-:-:S11]  /*04e0*/  UISETP.NE.U32.AND UP3, UPT, UR4, 0x1, UPT ;  /* 0x000000010400788c */ /* 0x000fd6000bf65070 */
.L_x_8:
[----:B------:R-:W3:Y:S01]  /*04f0*/  SHFL.IDX PT, R2, R46, RZ, 0x1f ;  /* 0x00001fff2e027589 */ /* 0x000ee200000e0000 */
[----:B------:R-:W-:Y:S01]  /*0500*/  UISETP.NE.AND UP5, UPT, UR18, 0x2, UPT ;  /* 0x000000021200788c */ /* 0x000fe2000bfa5270 */
[----:B---3--:R-:W-:-:S13]  /*0510*/  ISETP.NE.AND P0, PT, R2, RZ, PT ;  /* 0x000000ff0200720c */ /* 0x008fda0003f05270 */
[----:B------:R-:W-:Y:S05]  /*0520*/  @P0 BRA `(.L_x_9) ;  /* 0x0000000000600947 */ /* 0x000fea0003800000 */
[----:B------:R-:W3:Y:S01]  /*0530*/  S2UR UR4, SR_CgaCtaId ;  /* 0x00000000000479c3 */ /* 0x000ee20000008800 */
[----:B------:R-:W-:Y:S01]  /*0540*/  UMOV UR5, 0x400 ;  /* 0x0000040000057882 */ /* 0x000fe20000000000 */
[----:B------:R-:W-:Y:S01]  /*0550*/  UMOV UR8, 0x1 ;  /* 0x0000000100087882 */ /* 0x000fe20000000000 */
[----:B------:R-:W-:Y:S01]  /*0560*/  UMOV UR6, 0x2 ;  /* 0x0000000200067882 */ /* 0x000fe20000000000 */
[----:B------:R-:W-:-:S04]  /*0570*/  UIADD3 UR8, UPT, UPT, -UR8, 0x100000, URZ ;  /* 0x0010000008087890 */ /* 0x000fc8000fffe1ff */
[----:B------:R-:W-:Y:S02]  /*0580*/  USHF.L.U32 UR9, UR8, 0xb, URZ ;  /* 0x0000000b08097899 */ /* 0x000fe400080006ff */
[----:B------:R-:W-:Y:S02]  /*0590*/  USHF.L.U32 UR8, UR8, 0x1, URZ ;  /* 0x0000000108087899 */ /* 0x000fe400080006ff */
[----:B------:R-:W-:-:S04]  /*05a0*/  UIADD3 UR6, UPT, UPT, -UR6, 0x100000, URZ ;  /* 0x0010000006067890 */ /* 0x000fc8000fffe1ff */
[----:B------:R-:W-:Y:S02]  /*05b0*/  USHF.L.U32 UR7, UR6, 0xb, URZ ;  /* 0x0000000b06077899 */ /* 0x000fe400080006ff */
[----:B------:R-:W-:Y:S01]  /*05c0*/  USHF.L.U32 UR6, UR6, 0x1, URZ ;  /* 0x0000000106067899 */ /* 0x000fe200080006ff */
[----:B------:R-:W-:Y:S01]  /*05d0*/  ELECT P0, URZ, PT ;  /* 0x0000000000ff782f */ /* 0x000fe20003800000 */
[----:B---3--:R-:W-:Y:S01]  /*05e0*/  ULEA UR4, UR4, UR5, 0x18 ;  /* 0x0000000504047291 */ /* 0x008fe2000f8ec0ff */
[----:B------:R-:W3:Y:S11]  /*05f0*/  FENCE.VIEW.ASYNC.S ;  /* 0x00000000000073c6 */ /* 0x000ef60000000000 */
[----:B---3--:R3:W4:Y:S01]  /*0600*/  SYNCS.EXCH.64 URZ, [UR4], UR8 ;  /* 0x0000000804ff75b2 */ /* 0x0087220008000100 */
[----:B------:R3:W1:Y:S01]  /*0610*/  SYNCS.EXCH.64 URZ, [UR4+0x28], UR6 ;  /* 0x0000280604ff75b2 */ /* 0x0006620008000100 */
        /* <DEDUP_REMOVED lines=8> */
[----:B------:R-:W-:Y:S01]  /*06a0*/  NOP ;  /* 0x0000000000007918 */ /* 0x000fe20000000000 */
.L_x_9:
[----:B------:R-:W2:Y:S01]  /*06b0*/  SHFL.IDX PT, R2, R46, RZ, 0x1f ;  /* 0x00001fff2e027589 */ /* 0x000ea200000e0000 */
[----:B------:R-:W-:Y:S01]  /*06c0*/  NOP ;  /* 0x0000000000007918 */ /* 0x000fe20000000000 */
[----:B--2---:R-:W-:-:S13]  /*06d0*/  ISETP.NE.AND P0, PT, R2, 0x1, PT ;  /* 0x000000010200780c */ /* 0x004fda0003f05270 */
[----:B------:R-:W-:Y:S05]  /*06e0*/  @P0 BRA `(.L_x_10) ;  /* 0x0000000000500947 */ /* 0x000fea0003800000 */
[----:B---3--:R-:W2:Y:S01]  /*06f0*/  S2UR UR4, SR_CgaCtaId ;  /* 0x00000000000479c3 */ /* 0x008ea20000008800 */
        /* <DEDUP_REMOVED lines=10> */
[----:B--2---:R-:W-:Y:S01]  /*07a0*/  ULEA UR4, UR4, UR5, 0x18 ;  /* 0x0000000504047291 */ /* 0x004fe2000f8ec0ff */
[----:B------:R-:W2:Y:S11]  /*07b0*/  FENCE.VIEW.ASYNC.S ;  /* 0x00000000000073c6 */ /* 0x000eb60000000000 */
[----:B--2---:R2:W3:Y:S01]  /*07c0*/  SYNCS.EXCH.64 URZ, [UR4+0x50], UR8 ;  /* 0x0000500804ff75b2 */ /* 0x0044e20008000100 */
[----:B------:R2:W1:Y:S01]  /*07d0*/  SYNCS.EXCH.64 URZ, [UR4+0x68], UR6 ;  /* 0x0000680604ff75b2 */ /* 0x0004620008000100 */
[----:B------:R2:W1:Y:S01]  /*07e0*/  SYNCS.EXCH.64 URZ, [UR4+0x58], UR8 ;  /* 0x0000580804ff75b2 */ /* 0x0004620008000100 */
[----:B------:R2:W1:Y:S01]  /*07f0*/  SYNCS.EXCH.64 URZ, [UR4+0x70], UR6 ;  /* 0x0000700604ff75b2 */ /* 0x0004620008000100 */
[----:B------:R2:W1:Y:S01]  /*0800*/  SYNCS.EXCH.64 URZ, [UR4+0x60], UR8 ;  /* 0x0000600804ff75b2 */ /* 0x0004620008000100 */
[----:B------:R2:W1:Y:S01]  /*0810*/  SYNCS.EXCH.64 URZ, [UR4+0x78], UR6 ;  /* 0x0000780604ff75b2 */ /* 0x0004620008000100 */
[----:B------:R-:W-:Y:S01]  /*0820*/  NOP ;  /* 0x0000000000007918 */ /* 0x000fe20000000000 */
.L_x_10:
[----:B------:R-:W4:Y:S01]  /*0830*/  SHFL.IDX PT, R2, R46, RZ, 0x1f ;  /* 0x00001fff2e027589 */ /* 0x000f2200000e0000 */
[----:B------:R-:W-:Y:S01]  /*0840*/  NOP ;  /* 0x0000000000007918 */ /* 0x000fe20000000000 */
[----:B----4-:R-:W-:-:S13]  /*0850*/  ISETP.NE.AND P0, PT, R2, 0x3, PT ;  /* 0x000000030200780c */ /* 0x010fda0003f05270 */
[----:B------:R-:W-:Y:S05]  /*0860*/  @P0 BRA `(.L_x_11) ;  /* 0x0000000000300947 */ /* 0x000fea0003800000 */
[----:B--23--:R-:W2:Y:S01]  /*0870*/  S2UR UR4, SR_CgaCtaId ;  /* 0x00000000000479c3 */ /* 0x00cea20000008800 */
[----:B------:R-:W-:Y:S01]  /*0880*/  UMOV UR6, 0x400 ;  /* 0x0000040000067882 */ /* 0x000fe20000000000 */
[----:B------:R-:W-:Y:S01]  /*0890*/  UMOV UR5, 0x20 ;  /* 0x0000002000057882 */ /* 0x000fe20000000000 */
[----:B------:R-:W-:Y:S01]  /*08a0*/  ELECT P0, URZ, PT ;  /* 0x0000000000ff782f */ /* 0x000fe20003800000 */
[----:B--2---:R-:W-:Y:S02]  /*08b0*/  ULEA UR6, UR4, UR6, 0x18 ;  /* 0x0000000604067291 */ /* 0x004fe4000f8ec0ff */
[----:B------:R-:W-:-:S04]  /*08c0*/  UIADD3 UR4, UPT, UPT, -UR5, 0x100000, URZ ;  /* 0x0010000005047890 */ /* 0x000fc8000fffe1ff */
[----:B------:R-:W-:Y:S02]  /*08d0*/  USHF.L.U32 UR5, UR4, 0xb, URZ ;  /* 0x0000000b04057899 */ /* 0x000fe400080006ff */
[----:B------:R-:W-:Y:S01]  /*08e0*/  USHF.L.U32 UR4, UR4, 0x1, URZ ;  /* 0x0000000104047899 */ /* 0x000fe200080006ff */
[----:B------:R-:W2:Y:S11]  /*08f0*/  FENCE.VIEW.ASYNC.S ;  /* 0x00000000000073c6 */ /* 0x000eb60000000000 */
[----:B--2---:R4:W2:Y:S01]  /*0900*/  SYNCS.EXCH.64 URZ, [UR6+0x80], UR4 ;  /* 0x0000800406ff75b2 */ /* 0x0048a20008000100 */
[----:B------:R4:W3:Y:S02]  /*0910*/  SYNCS.EXCH.64 URZ, [UR6+0x88], UR4 ;  /* 0x0000880406ff75b2 */ /* 0x0008e40008000100 */
[----:B----4-:R-:W-:Y:S01]  /*0920*/  NOP ;  /* 0x0000000000007918 */ /* 0x010fe20000000000 */
.L_x_11:
[----:B------:R-:W4:Y:S01]  /*0930*/  SHFL.IDX PT, R2, R46, RZ, 0x1f ;  /* 0x00001fff2e027589 */ /* 0x000f2200000e0000 */
[----:B------:R-:W-:Y:S01]  /*0940*/  NOP ;  /* 0x0000000000007918 */ /* 0x000fe20000000000 */
[----:B----4-:R-:W-:-:S13]  /*0950*/  ISETP.NE.AND P0, PT, R2, 0x4, PT ;  /* 0x000000040200780c */ /* 0x010fda0003f05270 */
[----:B------:R-:W-:Y:S05]  /*0960*/  @P0 BRA `(.L_x_12) ;  /* 0x00000000004c0947 */ /* 0x000fea0003800000 */
[----:B--23--:R-:W2:Y:S01]  /*0970*/  S2UR UR6, SR_CgaCtaId ;  /* 0x00000000000679c3 */ /* 0x00cea20000008800 */
[----:B------:R-:W-:Y:S01]  /*0980*/  UMOV UR4, 0x1e0 ;  /* 0x000001e000047882 */ /* 0x000fe20000000000 */
[----:B------:R-:W-:Y:S01]  /*0990*/  UMOV UR5, 0x400 ;  /* 0x0000040000057882 */ /* 0x000fe20000000000 */
[----:B------:R-:W-:Y:S01]  /*09a0*/  USEL UR4, UR4, 0x1a0, UP3 ;  /* 0x000001a004047887 */ /* 0x000fe20009800000 */
[----:B------:R-:W-:Y:S01]  /*09b0*/  UMOV UR8, 0x1 ;  /* 0x0000000100087882 */ /* 0x000fe20000000000 */
[----:B------:R-:W-:Y:S01]  /*09c0*/  ELECT P0, URZ, PT ;  /* 0x0000000000ff782f */ /* 0x000fe20003800000 */
[----:B------:R-:W-:-:S04]  /*09d0*/  UIADD3 UR8, UPT, UPT, -UR8, 0x100000, URZ ;  /* 0x0010000008087890 */ /* 0x000fc8000fffe1ff */
[----:B------:R-:W-:Y:S02]  /*09e0*/  USHF.L.U32 UR9, UR8, 0xb, URZ ;  /* 0x0000000b08097899 */ /* 0x000fe400080006ff */
[----:B------:R-:W-:Y:S02]  /*09f0*/  USHF.L.U32 UR8, UR8, 0x1, URZ ;  /* 0x0000000108087899 */ /* 0x000fe400080006ff */
[----:B--2---:R-:W-:Y:S02]  /*0a00*/  ULEA UR6, UR6, UR5, 0x18 ;  /* 0x0000000506067291 */ /* 0x004fe4000f8ec0ff */
[----:B------:R-:W-:-:S04]  /*0a10*/  UIADD3 UR4, UPT, UPT, -UR4, 0x100000, URZ ;  /* 0x0010000004047890 */ /* 0x000fc8000fffe1ff */
[----:B------:R-:W-:Y:S02]  /*0a20*/  USHF.L.U32 UR5, UR4, 0xb, URZ ;  /* 0x0000000b04057899 */ /* 0x000fe400080006ff */
[----:B------:R-:W-:Y:S01]  /*0a30*/  USHF.L.U32 UR4, UR4, 0x1, URZ ;  /* 0x0000000104047899 */ /* 0x000fe200080006ff */
[----:B------:R-:W2:Y:S03]  /*0a40*/  FENCE.VIEW.ASYNC.S ;  /* 0x00000000000073c6 */ /* 0x000ea60000000000 */
[----:B--2---:R4:W2:Y:S08]  /*0a50*/  SYNCS.EXCH.64 URZ, [UR6+0x90], UR8 ;  /* 0x0000900806ff75b2 */ /* 0x0048b00008000100 */
[----:B------:R4:W3:Y:S01]  /*0a60*/  SYNCS.EXCH.64 URZ, [UR6+0xa0], UR4 ;  /* 0x0000a00406ff75b2 */ /* 0x0008e20008000100 */
[----:B------:R4:W1:Y:S01]  /*0a70*/  SYNCS.EXCH.64 URZ, [UR6+0x98], UR8 ;  /* 0x0000980806ff75b2 */ /* 0x0008620008000100 */
[----:B------:R4:W1:Y:S02]  /*0a80*/  SYNCS.EXCH.64 URZ, [UR6+0xa8], UR4 ;  /* 0x0000a80406ff75b2 */ /* 0x0008640008000100 */
[----:B----4-:R-:W-:Y:S01]  /*0a90*/  NOP ;  /* 0x0000000000007918 */ /* 0x010fe20000000000 */
.L_x_12:
[----:B------:R-:W4:Y:S01]  /*0aa0*/  SHFL.IDX PT, R2, R46, RZ, 0x1f ;  /* 0x00001fff2e027589 */ /* 0x000f2200000e0000 */
[----:B------:R-:W-:Y:S01]  /*0ab0*/  NOP ;  /* 0x0000000000007918 */ /* 0x000fe20000000000 */
[----:B----4-:R-:W-:-:S13]  /*0ac0*/  ISETP.NE.AND P0, PT, R2, 0x5, PT ;  /* 0x000000050200780c */ /* 0x010fda0003f05270 */
[----:B------:R-:W-:Y:S05]  /*0ad0*/  @P0 BRA `(.L_x_13) ;  /* 0x0000000000580947 */ /* 0x000fea0003800000 */
[----:B--23--:R-:W2:Y:S01]  /*0ae0*/  S2UR UR4, SR_CgaCtaId ;  /* 0x00000000000479c3 */ /* 0x00cea20000008800 */
        /* <DEDUP_REMOVED lines=12> */
[----:B--2---:R4:W2:Y:S01]  /*0bb0*/  SYNCS.EXCH.64 URZ, [UR4+0xb0], UR8 ;  /* 0x0000b00804ff75b2 */ /* 0x0048a20008000100 */
[----:B------:R4:W3:Y:S01]  /*0bc0*/  SYNCS.EXCH.64 URZ, [UR4+0xd0], UR6 ;  /* 0x0000d00604ff75b2 */ /* 0x0008e20008000100 */
[----:B------:R4:W1:Y:S01]  /*0bd0*/  SYNCS.EXCH.64 URZ, [UR4+0xb8], UR8 ;  /* 0x0000b80804ff75b2 */ /* 0x0008620008000100 */
[----:B------:R4:W1:Y:S01]  /*0be0*/  SYNCS.EXCH.64 URZ, [UR4+0xd8], UR6 ;  /* 0x0000d80604ff75b2 */ /* 0x0008620008000100 */
[----:B------:R4:W1:Y:S01]  /*0bf0*/  SYNCS.EXCH.64 URZ, [UR4+0xc0], UR8 ;  /* 0x0000c00804ff75b2 */ /* 0x0008620008000100 */
[----:B------:R4:W1:Y:S01]  /*0c00*/  SYNCS.EXCH.64 URZ, [UR4+0xe0], UR6 ;  /* 0x0000e00604ff75b2 */ /* 0x0008620008000100 */
[----:B------:R4:W1:Y:S01]  /*0c10*/  SYNCS.EXCH.64 URZ, [UR4+0xc8], UR8 ;  /* 0x0000c80804ff75b2 */ /* 0x0008620008000100 */
[----:B------:R4:W1:Y:S02]  /*0c20*/  SYNCS.EXCH.64 URZ, [UR4+0xe8], UR6 ;  /* 0x0000e80604ff75b2 */ /* 0x0008640008000100 */
[----:B----4-:R-:W-:Y:S01]  /*0c30*/  NOP ;  /* 0x0000000000007918 */ /* 0x010fe20000000000 */
.L_x_13:
[----:B------:R-:W4:Y:S01]  /*0c40*/  SHFL.IDX PT, R2, R46, RZ, 0x1f ;  /* 0x00001fff2e027589 */ /* 0x000f2200000e0000 */
[----:B------:R-:W1:Y:S01]  /*0c50*/  S2UR UR54, SR_CgaCtaId ;  /* 0x00000000003679c3 */ /* 0x000e620000008800 */
[----:B------:R-:W-:Y:S01]  /*0c60*/  NOP ;  /* 0x0000000000007918 */ /* 0x000fe20000000000 */
[----:B----4-:R-:W-:-:S13]  /*0c70*/  ISETP.NE.AND P0, PT, R2, 0x3, PT ;  /* 0x000000030200780c */ /* 0x010fda0003f05270 */
[----:B-1----:R-:W-:Y:S05]  /*0c80*/  @P0 BRA `(.L_x_14) ;  /* 0x0000000000340947 */ /* 0x002fea0003800000 */
[----:B--23--:R-:W-:Y:S01]  /*0c90*/  UMOV UR4, 0x400 ;  /* 0x0000040000047882 */ /* 0x00cfe20000000000 */
[----:B------:R-:W-:Y:S01]  /*0ca0*/  UMOV UR6, 0x20 ;  /* 0x0000002000067882 */ /* 0x000fe20000000000 */
[----:B------:R-:W-:Y:S02]  /*0cb0*/  ULEA UR4, UR54, UR4, 0x18 ;  /* 0x0000000436047291 */ /* 0x000fe4000f8ec0ff */
[----:B------:R-:W-:-:S04]  /*0cc0*/  UIADD3 UR6, UPT, UPT, -UR6, 0x100000, URZ ;  /* 0x0010000006067890 */ /* 0x000fc8000fffe1ff */
[----:B------:R-:W-:Y:S02]  /*0cd0*/  USHF.L.U32 UR7, UR6, 0xb, URZ ;  /* 0x0000000b06077899 */ /* 0x000fe400080006ff */
[----:B------:R-:W-:Y:S01]  /*0ce0*/  USHF.L.U32 UR6, UR6, 0x1, URZ ;  /* 0x0000000106067899 */ /* 0x000fe200080006ff */
[----:B------:R-:W-:Y:S01]  /*0cf0*/  ELECT P0, URZ, PT ;  /* 0x0000000000ff782f */ /* 0x000fe20003800000 */
[----:B------:R-:W1:Y:S10]  /*0d00*/  FENCE.VIEW.ASYNC.S ;  /* 0x00000000000073c6 */ /* 0x000e740000000000 */
[----:B-1----:R1:W4:Y:S01]  /*0d10*/  SYNCS.EXCH.64 URZ, [UR4+0xf0], UR6 ;  /* 0x0000f00604ff75b2 */ /* 0x0023220008000100 */
[----:B------:R1:W2:Y:S01]  /*0d20*/  SYNCS.EXCH.64 URZ, [UR4+0x100], UR6 ;  /* 0x0001000604ff75b2 */ /* 0x0002a20008000100 */
[----:B------:R1:W3:Y:S01]  /*0d30*/  SYNCS.EXCH.64 URZ, [UR4+0xf8], UR6 ;  /* 0x0000f80604ff75b2 */ /* 0x0002e20008000100 */
[----:B------:R1:W1:Y:S01]  /*0d40*/  SYNCS.EXCH.64 URZ, [UR4+0x108], UR6 ;  /* 0x0001080604ff75b2 */ /* 0x0002620008000100 */
[----:B------:R-:W-:Y:S01]  /*0d50*/  NOP ;  /* 0x0000000000007918 */ /* 0x000fe20000000000 */
.L_x_14:
[----:B-123--:R-:W1:Y:S01]  /*0d60*/  LDCU UR4, c[0x0][0x36c] ;  /* 0x00006d80ff0477ac */ /* 0x00ee620008000800 */
[----:B------:R-:W-:Y:S01]  /*0d70*/  ISETP.NE.OR P3, PT, R0, 0x2, !P3 ;  /* 0x000000020000780c */ /* 0x000fe20005f65670 */
[----:B------:R-:W-:Y:S01]  /*0d80*/  NOP ;  /* 0x0000000000007918 */ /* 0x000fe20000000000 */
[----:B------:R-:W-:Y:S01]  /*0d90*/  LOP3.LUT R0, R55, 0x1f, RZ, 0xc0, !PT ;  /* 0x0000001f37007812 */ /* 0x000fe200078ec0ff */
[----:B------:R-:W-:Y:S02]  /*0da0*/  UISETP.NE.AND UP4, UPT, UR18, URZ, UPT ;  /* 0x000000ff1200728c */ /* 0x000fe4000bf85270 */
[----:B-1----:R-:W-:-:S09]  /*0db0*/  UISETP.EQ.U32.AND UP6, UPT, UR4, 0x1, UPT ;  /* 0x000000010400788c */ /* 0x002fd2000bfc2070 */
[----:B------:R-:W-:Y:S05]  /*0dc0*/  BRA.U !UP6, `(.L_x_15) ;  /* 0x000000010e087547 */ /* 0x000fea000b800000 */
[----:B----4-:R-:W-:Y:S01]  /*0dd0*/  UCGABAR_ARV ;  /* 0x00000000000079c7 */ /* 0x010fe20008000000 */
[----:B------:R-:W-:Y:S05]  /*0de0*/  BRA `(.L_x_16) ;  /* 0x0000000000047947 */ /* 0x000fea0003800000 */
.L_x_15:
[----:B----4-:R-:W-:Y:S01]  /*0df0*/  NOP ;  /* 0x0000000000007918 */ /* 0x010fe20000000000 */
.L_x_16:
[----:B------:R-:W1:Y:S01]  /*0e00*/  S2UR UR26, SR_CTAID.X ;  /* 0x00000000001a79c3 */ /* 0x000e620000002500 */
[----:B------:R-:W-:-:S05]  /*0e10*/  CS2R.32 R48, SR_CgaSize ;  /* 0x0000000000307805 */ /* 0x000fca0000008a00 */
[----:B------:R-:W-:-:S05]  /*0e20*/  IMAD R48, R48, -0xa0, RZ ;  /* 0xffffff6030307824 */ /* 0x000fca00078e02ff */
[----:B------:R-:W-:-:S14]  /*0e30*/  R2UR UR5, R48 ;  /* 0x00000000300572ca */ /* 0x000fdc00000e0000 */
[----:B------:R-:W2:Y:S01]  /*0e40*/  LDCU UR5, c[0x0][UR5+0x2b0] ;  /* 0x00005600050577ac */ /* 0x000ea20008000800 */
[----:B------:R-:W-:-:S05]  /*0e50*/  CS2R.32 R48, SR_CgaSize ;  /* 0x0000000000307805 */ /* 0x000fca0000008a00 */
[----:B------:R-:W-:-:S05]  /*0e60*/  IMAD R48, R48, -0xa0, RZ ;  /* 0xffffff6030307824 */ /* 0x000fca00078e02ff */
[----:B------:R-:W-:-:S14]  /*0e70*/  R2UR UR4, R48 ;  /* 0x00000000300472ca */ /* 0x000fdc00000e0000 */
[----:B------:R-:W3:Y:S01]  /*0e80*/  LDCU UR4, c[0x0][UR4+0x2b4] ;  /* 0x00005680040477ac */ /* 0x000ee20008000800 */
[----:B------:R-:W4:Y:S01]  /*0e90*/  S2UR UR30, SR_CTAID.Y ;  /* 0x00000000001e79c3 */ /* 0x000f220000002600 */
[----:B------:R-:W-:-:S05]  /*0ea0*/  CS2R.32 R48, SR_CgaSize ;  /* 0x0000000000307805 */ /* 0x000fca0000008a00 */
[----:B------:R-:W-:-:S05]  /*0eb0*/  IMAD R48, R48, -0xa0, RZ ;  /* 0xffffff6030307824 */ /* 0x000fca00078e02ff */
[----:B------:R-:W-:-:S14]  /*0ec0*/  R2UR UR6, R48 ;  /* 0x00000000300672ca */ /* 0x000fdc00000e0000 */
[----:B------:R-:W3:Y:S01]  /*0ed0*/  LDCU UR6, c[0x0][UR6+0x2a0] ;  /* 0x00005400060677ac */ /* 0x000ee20008000800 */
[----:B------:R-:W-:-:S05]  /*0ee0*/  CS2R.32 R48, SR_CgaSize ;  /* 0x0000000000307805 */ /* 0x000fca0000008a00 */
[----:B------:R-:W-:-:S05]  /*0ef0*/  IMAD R48, R48, -0xa0, RZ ;  /* 0xffffff6030307824 */ /* 0x000fca00078e02ff */
[----:B------:R-:W-:-:S14]  /*0f00*/  R2UR UR7, R48 ;  /* 0x00000000300772ca */ /* 0x000fdc00000e0000 */
[----:B------:R-:W3:Y:S01]  /*0f10*/  LDCU UR7, c[0x0][UR7+0x2a4] ;  /* 0x00005480070777ac */ /* 0x000ee20008000800 */
[----:B------:R-:W-:Y:S01]  /*0f20*/  USHF.L.U32 UR24, UR54, 0xb, URZ ;  /* 0x0000000b36187899 */ /* 0x000fe200080006ff */
[----:B------:R-:W3:Y:S01]  /*0f30*/  LDCU UR19, c[0x0][0xb24] ;  /* 0x00016480ff1377ac */ /* 0x000ee20008000800 */
[----:B------:R-:W3:Y:S01]  /*0f40*/  LDCU UR42, c[0x0][0xb24] ;  /* 0x00016480ff2a77ac */ /* 0x000ee20008000800 */
[----:B-1----:R-:W-:Y:S01]  /*0f50*/  I2FP.F32.U32 R3, UR26 ;  /* 0x0000001a00037c45 */ /* 0x002fe20008201000 */
[----:B------:R-:W1:Y:S04]  /*0f60*/  LDCU UR22, c[0x0][0xb30] ;  /* 0x00016600ff1677ac */ /* 0x000e680008000800 */
[----:B--2---:R-:W-:Y:S01]  /*0f70*/  FMUL R3, R3, UR5 ;  /* 0x0000000503037c20 */ /* 0x004fe20008400000 */
[----:B------:R-:W-:Y:S01]  /*0f80*/  ULOP3.LUT UR24, UR24, 0x800, URZ, 0xc0, !UPT ;  /* 0x0000080018187892 */ /* 0x000fe2000f8ec0ff */
[----:B----4-:R-:W-:-:S04]  /*0f90*/  I2FP.F32.U32 R2, UR30 ;  /* 0x0000001e00027c45 */ /* 0x010fc80008201000 */
[----:B------:R-:W2:Y:S01]  /*0fa0*/  F2I.U32.TRUNC.NTZ R3, R3 ;  /* 0x0000000300037305 */ /* 0x000ea2000020f000 */
[----:B---3--:R-:W-:-:S07]  /*0fb0*/  FMUL R2, R2, UR4 ;  /* 0x0000000402027c20 */ /* 0x008fce0008400000 */
[----:B------:R-:W3:Y:S01]  /*0fc0*/  F2I.U32.TRUNC.NTZ R2, R2 ;  /* 0x0000000200027305 */ /* 0x000ee2000020f000 */
[----:B--2---:R-:W-:Y:S02]  /*0fd0*/  R2UR UR5, R3 ;  /* 0x00000000030572ca */ /* 0x004fe400000e0000 */
[----:B---3--:R-:W-:Y:S02]  /*0fe0*/  R2UR UR4, R2 ;  /* 0x00000000020472ca */ /* 0x008fe400000e0000 */
[----:B------:R-:W-:-:S09]  /*0ff0*/  PRMT R2, RZ, 0x7610, R2 ;  /* 0x00007610ff027816 */ /* 0x000fd20000000002 */
[----:B------:R-:W-:-:S04]  /*1000*/  UIADD3 UR5, UPT, UPT, -UR5, URZ, URZ ;  /* 0x000000ff05057290 */ /* 0x000fc8000fffe1ff */
[----:B------:R-:W-:Y:S02]  /*1010*/  UIMAD UR5, UR6, UR5, UR26 ;  /* 0x00000005060572a4 */ /* 0x000fe4000f8e021a */
[----:B------:R-:W-:-:S04]  /*1020*/  UIADD3 UR4, UPT, UPT, -UR4, URZ, URZ ;  /* 0x000000ff04047290 */ /* 0x000fc8000fffe1ff */
[----:B------:R-:W-:Y:S01]  /*1030*/  IMAD.U32 R48, RZ, RZ, UR5 ;  /* 0x00000005ff307e24 */ /* 0x000fe2000f8e00ff */
[----:B------:R-:W-:-:S06]  /*1040*/  UIMAD UR4, UR7, UR4, UR30 ;  /* 0x00000004070472a4 */ /* 0x000fcc000f8e021e */
[----:B------:R-:W-:Y:S01]  /*1050*/  IMAD.U32 R47, RZ, RZ, UR4 ;  /* 0x00000004ff2f7e24 */ /* 0x000fe2000f8e00ff */
[----:B-1----:R-:W-:Y:S06]  /*1060*/  BRA.U UP4, `(.L_x_17) ;  /* 0x00000001042c7547 */ /* 0x002fec000b800000 */
[----:B------:R-:W-:Y:S02]  /*1070*/  R2UR UR4, R47 ;  /* 0x000000002f0472ca */ /* 0x000fe400000e0000 */
[----:B------:R-:W-:-:S11]  /*1080*/  R2UR UR6, R48 ;  /* 0x00000000300672ca */ /* 0x000fd600000e0000 */
[----:B------:R-:W-:-:S04]  /*1090*/  UISETP.NE.AND UP0, UPT, UR4, URZ, UPT ;  /* 0x000000ff0400728c */ /* 0x000fc8000bf05270 */
[----:B------:R-:W-:-:S04]  /*10a0*/  UISETP.EQ.OR UP0, UPT, UR6, URZ, !UP0 ;  /* 0x000000ff0600728c */ /* 0x000fc8000c702670 */
[----:B------:R-:W-:Y:S02]  /*10b0*/  USEL UR5, URZ, 0x1, !UP0 ;  /* 0x00000001ff057887 */ /* 0x000fe4000c000000 */
[----:B------:R-:W-:-:S04]  /*10c0*/  UISETP.NE.AND UP0, UPT, UR4, URZ, UPT ;  /* 0x000000ff0400728c */ /* 0x000fc8000bf05270 */
[----:B------:R-:W-:Y:S02]  /*10d0*/  USEL UR4, URZ, 0x2, UP0 ;  /* 0x00000002ff047887 */ /* 0x000fe40008000000 */
[----:B------:R-:W-:-:S04]  /*10e0*/  UISETP.NE.AND UP0, UPT, UR6, 0x1, UPT ;  /* 0x000000010600788c */ /* 0x000fc8000bf05270 */
[----:B------:R-:W-:-:S04]  /*10f0*/  USEL UR4, UR4, 0x2, UP0 ;  /* 0x0000000204047887 */ /* 0x000fc80008000000 */
[----:B------:R-:W-:-:S06]  /*1100*/  UIADD3 UR4, UPT, UPT, UR5, UR4, URZ ;  /* 0x0000000405047290 */ /* 0x000fcc000fffe0ff */
[----:B------:R-:W-:-:S07]  /*1110*/  IMAD.U32 R2, RZ, RZ, UR4 ;  /* 0x00000004ff027e24 */ /* 0x000fce000f8e00ff */
.L_x_17:
[----:B------:R-:W1:Y:S01]  /*1120*/  S2UR UR36, SR_CTAID.Z ;  /* 0x00000000002479c3 */ /* 0x000e620000002700 */
[----:B------:R-:W-:-:S09]  /*1130*/  UISETP.GE.AND UP0, UPT, UR19, 0x1, UPT ;  /* 0x000000011300788c */ /* 0x000fd2000bf06270 */
[----:B------:R-:W-:Y:S05]  /*1140*/  BRA.U !UP0, `(.L_x_18) ;  /* 0x0000000108d07547 */ /* 0x000fea000b800000 */
[----:B------:R-:W2:Y:S01]  /*1150*/  LDCU UR20, c[0x0][0xb0c] ;  /* 0x00016180ff1477ac */ /* 0x000ea20008000800 */
[----:B------:R-:W3:Y:S01]  /*1160*/  LDCU.128 UR12, c[0x0][0xb10] ;  /* 0x00016200ff0c77ac */ /* 0x000ee20008000c00 */
[----:B------:R-:W4:Y:S01]  /*1170*/  LDCU UR6, c[0x0][0x370] ;  /* 0x00006e00ff0677ac */ /* 0x000f220008000800 */
[----:B------:R-:W1:Y:S01]  /*1180*/  LDCU UR7, c[0x0][0x374] ;  /* 0x00006e80ff0777ac */ /* 0x000e620008000800 */
[----:B------:R-:W1:Y:S01]  /*1190*/  LDCU UR21, c[0x0][0xb20] ;  /* 0x00016400ff1577ac */ /* 0x000e620008000800 */
[----:B--2---:R-:W-:Y:S02]  /*11a0*/  UISETP.NE.AND UP0, UPT, UR20, 0x1, UPT ;  /* 0x000000011400788c */ /* 0x004fe4000bf05270 */
[----:B---3--:R-:W-:Y:S01]  /*11b0*/  UIMAD.WIDE.U32 UR4, UR26, UR12, URZ ;  /* 0x0000000c1a0472a5 */ /* 0x008fe2000f8e00ff */
[----:B------:R-:W2:Y:S01]  /*11c0*/  LDCU.64 UR8, c[0x0][0xb28] ;  /* 0x00016500ff0877ac */ /* 0x000ea20008000a00 */
[----:B----4-:R-:W-:Y:S02]  /*11d0*/  UIMAD.WIDE.U32 UR10, UR6, UR12, URZ ;  /* 0x0000000c060a72a5 */ /* 0x010fe4000f8e00ff */
[----:B------:R-:W-:-:S02]  /*11e0*/  USHF.R.U32.HI UR5, URZ, UR13, UR5 ;  /* 0x0000000dff057299 */ /* 0x000fc40008011605 */
[----:B------:R-:W-:Y:S02]  /*11f0*/  UISETP.NE.AND UP2, UPT, UR19, 0x1, UPT ;  /* 0x000000011300788c */ /* 0x000fe4000bf45270 */
[----:B------:R-:W-:Y:S01]  /*1200*/  USEL UR5, UR26, UR5, !UP0 ;  /* 0x000000051a057287 */ /* 0x000fe2000c000000 */
[----:B------:R-:W-:Y:S01]  /*1210*/  UMOV UR10, UR11 ;  /* 0x0000000b000a7c82 */ /* 0x000fe20008000000 */
[----:B------:R-:W-:Y:S02]  /*1220*/  UIMAD.WIDE.U32 UR16, UR30, UR15, URZ ;  /* 0x0000000f1e1072a5 */ /* 0x000fe4000f8e00ff */
[----:B------:R-:W-:Y:S02]  /*1230*/  @UP0 USHF.R.U32.HI UR6, URZ, UR13, UR10 ;  /* 0x0000000dff060299 */ /* 0x000fe4000801160a */
[----:B------:R-:W-:Y:S02]  /*1240*/  UISETP.NE.AND UP0, UPT, UR14, 0x1, UPT ;  /* 0x000000010e00788c */ /* 0x000fe4000bf05270 */
[----:B-1----:R-:W-:-:S02]  /*1250*/  UIMAD.WIDE.U32 UR10, UR7, UR15, URZ ;  /* 0x0000000f070a72a5 */ /* 0x002fc4000f8e00ff */
[----:B--2---:R-:W-:Y:S01]  /*1260*/  UIMAD.WIDE.U32 UR12, UR6, UR8, URZ ;  /* 0x00000008060c72a5 */ /* 0x004fe2000f8e00ff */
[----:B------:R-:W-:Y:S02]  /*1270*/  UMOV UR4, UR17 ;  /* 0x0000001100047c82 */ /* 0x000fe40008000000 */
[----:B------:R-:W-:Y:S02]  /*1280*/  USHF.R.U32.HI UR4, URZ, UR21, UR4 ;  /* 0x00000015ff047299 */ /* 0x000fe40008011604 */
[----:B------:R-:W-:Y:S02]  /*1290*/  UMOV UR10, UR11 ;  /* 0x0000000b000a7c82 */ /* 0x000fe40008000000 */
[----:B------:R-:W-:Y:S01]  /*12a0*/  UMOV UR12, UR13 ;  /* 0x0000000d000c7c82 */ /* 0x000fe20008000000 */
[----:B------:R-:W-:Y:S02]  /*12b0*/  @UP0 USHF.R.U32.HI UR7, URZ, UR21, UR10 ;  /* 0x00000015ff070299 */ /* 0x000fe4000801160a */
[----:B------:R-:W-:-:S02]  /*12c0*/  USEL UR4, UR30, UR4, !UP0 ;  /* 0x000000041e047287 */ /* 0x000fc4000c000000 */
[----:B------:R-:W-:Y:S02]  /*12d0*/  UIMAD.WIDE.U32 UR10, UR7, UR8, URZ ;  /* 0x00000008070a72a5 */ /* 0x000fe4000f8e00ff */
[----:B------:R-:W-:Y:S02]  /*12e0*/  @UP2 USHF.R.U32.HI UR6, URZ, UR9, UR12 ;  /* 0x00000009ff062299 */ /* 0x000fe4000801160c */
[----:B------:R-:W-:-:S03]  /*12f0*/  UIMAD.WIDE.U32 UR12, UR4, UR8, URZ ;  /* 0x00000008040c72a5 */ /* 0x000fc6000f8e00ff */
[----:B------:R-:W-:Y:S02]  /*1300*/  UMOV UR10, UR11 ;  /* 0x0000000b000a7c82 */ /* 0x000fe40008000000 */
[----:B------:R-:W-:Y:S02]  /*1310*/  @UP2 USHF.R.U32.HI UR7, URZ, UR9, UR10 ;  /* 0x00000009ff072299 */ /* 0x000fe4000801160a */
[----:B------:R-:W-:Y:S02]  /*1320*/  UIMAD UR10, UR6, UR19, URZ ;  /* 0x00000013060a72a4 */ /* 0x000fe4000f8e02ff */
[----:B------:R-:W-:-:S04]  /*1330*/  UIMAD UR7, UR7, UR19, URZ ;  /* 0x00000013070772a4 */ /* 0x000fc8000f8e02ff */
[----:B------:R-:W-:-:S03]  /*1340*/  UISETP.GE.AND UP0, UPT, UR4, UR7, UPT ;  /* 0x000000070400728c */ /* 0x000fc6000bf06270 */
[----:B------:R-:W-:Y:S01]  /*1350*/  UMOV UR7, UR13 ;  /* 0x0000000d00077c82 */ /* 0x000fe20008000000 */
[----:B------:R-:W-:Y:S02]  /*1360*/  UISETP.GE.OR UP0, UPT, UR5, UR10, UP0 ;  /* 0x0000000a0500728c */ /* 0x000fe40008706670 */
[----:B------:R-:W-:Y:S02]  /*1370*/  UIMAD.WIDE.U32 UR10, UR5, UR8, URZ ;  /* 0x00000008050a72a5 */ /* 0x000fe4000f8e00ff */
[----:B------:R-:W-:Y:S02]  /*1380*/  USHF.R.U32.HI UR7, URZ, UR9, UR7 ;  /* 0x00000009ff077299 */ /* 0x000fe40008011607 */
[----:B------:R-:W-:Y:S02]  /*1390*/  UIADD3 UR10, UPT, UPT, -UR4, URZ, URZ ;  /* 0x000000ff040a7290 */ /* 0x000fe4000fffe1ff */
[----:B------:R-:W-:Y:S02]  /*13a0*/  USEL UR7, UR4, UR7, !UP2 ;  /* 0x0000000704077287 */ /* 0x000fe4000d000000 */
[----:B------:R-:W-:Y:S01]  /*13b0*/  UIMAD UR10, UR14, UR10, UR30 ;  /* 0x0000000a0e0a72a4 */ /* 0x000fe2000f8e021e */
[----:B------:R-:W-:Y:S01]  /*13c0*/  @!UP0 UMOV UR8, UR11 ;  /* 0x0000000b00088c82 */ /* 0x000fe20008000000 */
[----:B------:R-:W-:-:S02]  /*13d0*/  UIADD3 UR11, UPT, UPT, -UR5, URZ, URZ ;  /* 0x000000ff050b7290 */ /* 0x000fc4000fffe1ff */
[----:B------:R-:W-:Y:S02]  /*13e0*/  @!UP0 USHF.R.U32.HI UR8, URZ, UR9, UR8 ;  /* 0x00000009ff088299 */ /* 0x000fe40008011608 */
[----:B------:R-:W-:Y:S02]  /*13f0*/  UIADD3 UR9, UPT, UPT, -UR7, URZ, URZ ;  /* 0x000000ff07097290 */ /* 0x000fe4000fffe1ff */
[----:B------:R-:W-:Y:S02]  /*1400*/  @!UP0 USEL UR8, UR5, UR8, !UP2 ;  /* 0x0000000805088287 */ /* 0x000fe4000d000000 */
[----:B------:R-:W-:Y:S02]  /*1410*/  UIMAD UR9, UR19, UR9, UR4 ;  /* 0x00000009130972a4 */ /* 0x000fe4000f8e0204 */
[----:B------:R-:W-:Y:S02]  /*1420*/  @!UP0 UIADD3 UR7, UPT, UPT, UR7, -UR8, URZ ;  /* 0x8000000807078290 */ /* 0x000fe4000fffe0ff */
[----:B------:R-:W-:-:S02]  /*1430*/  @!UP0 UIMAD UR6, UR9, UR6, UR8 ;  /* 0x00000006090682a4 */ /* 0x000fc4000f8e0208 */
[----:B------:R-:W-:Y:S02]  /*1440*/  @!UP0 UIMAD UR4, UR7, UR19, UR5 ;  /* 0x00000013070482a4 */ /* 0x000fe4000f8e0205 */
[----:B------:R-:W-:Y:S02]  /*1450*/  UIMAD UR26, UR20, UR11, UR26 ;  /* 0x0000000b141a72a4 */ /* 0x000fe4000f8e021a */
[----:B------:R-:W-:Y:S01]  /*1460*/  UIMAD UR30, UR4, UR14, UR10 ;  /* 0x0000000e041e72a4 */ /* 0x000fe2000f8e020a */
[----:B------:R-:W-:Y:S02]  /*1470*/  @!UP0 UMOV UR5, UR6 ;  /* 0x0000000600058c82 */ /* 0x000fe40008000000 */
[----:B------:R-:W-:-:S12]  /*1480*/  UIMAD UR26, UR5, UR20, UR26 ;  /* 0x00000014051a72a4 */ /* 0x000fd8000f8e021a */
.L_x_18:
[----:B------:R-:W-:-:S09]  /*1490*/  UISETP.NE.AND UP0, UPT, UR22, 0x1, UPT ;  /* 0x000000011600788c */ /* 0x000fd2000bf05270 */
[----:B------:R-:W-:Y:S05]  /*14a0*/  BRA.U UP0, `(.L_x_19) ;  /* 0x0000000100407547 */ /* 0x000fea000b800000 */
[----:B------:R-:W2:Y:S01]  /*14b0*/  LDCU.128 UR8, c[0x0][0xb10] ;  /* 0x00016200ff0877ac */ /* 0x000ea20008000c00 */
[----:B------:R-:W3:Y:S01]  /*14c0*/  LDCU UR12, c[0x0][0xb0c] ;  /* 0x00016180ff0c77ac */ /* 0x000ee20008000800 */
[----:B------:R-:W4:Y:S01]  /*14d0*/  LDCU UR13, c[0x0][0xb20] ;  /* 0x00016400ff0d77ac */ /* 0x000f220008000800 */
[----:B--2---:R-:W-:Y:S02]  /*14e0*/  UIMAD.WIDE.U32 UR4, UR26, UR8, URZ ;  /* 0x000000081a0472a5 */ /* 0x004fe4000f8e00ff */
[----:B------:R-:W-:Y:S02]  /*14f0*/  UIMAD.WIDE.U32 UR6, UR30, UR11, URZ ;  /* 0x0000000b1e0672a5 */ /* 0x000fe4000f8e00ff */
[----:B---3--:R-:W-:Y:S02]  /*1500*/  UISETP.NE.AND UP0, UPT, UR12, 0x1, UPT ;  /* 0x000000010c00788c */ /* 0x008fe4000bf05270 */
[----:B------:R-:W-:-:S03]  /*1510*/  USHF.R.U32.HI UR5, URZ, UR9, UR5 ;  /* 0x00000009ff057299 */ /* 0x000fc60008011605 */
[----:B------:R-:W-:Y:S01]  /*1520*/  UMOV UR4, UR7 ;  /* 0x0000000700047c82 */ /* 0x000fe20008000000 */
[----:B------:R-:W-:Y:S02]  /*1530*/  USEL UR5, UR26, UR5, !UP0 ;  /* 0x000000051a057287 */ /* 0x000fe4000c000000 */
[----:B------:R-:W-:Y:S02]  /*1540*/  UISETP.NE.AND UP0, UPT, UR10, 0x1, UPT ;  /* 0x000000010a00788c */ /* 0x000fe4000bf05270 */
[----:B----4-:R-:W-:-:S04]  /*1550*/  USHF.R.U32.HI UR4, URZ, UR13, UR4 ;  /* 0x0000000dff047299 */ /* 0x010fc80008011604 */
[----:B------:R-:W-:-:S04]  /*1560*/  USEL UR4, UR30, UR4, !UP0 ;  /* 0x000000041e047287 */ /* 0x000fc8000c000000 */
[----:B------:R-:W-:Y:S02]  /*1570*/  UIADD3 UR6, UPT, UPT, UR5, -UR4, URZ ;  /* 0x8000000405067290 */ /* 0x000fe4000fffe0ff */
[----:B------:R-:W-:Y:S02]  /*1580*/  UIADD3 UR4, UPT, UPT, -UR5, UR4, URZ ;  /* 0x0000000405047290 */ /* 0x000fe4000fffe1ff */
[----:B------:R-:W-:Y:S02]  /*1590*/  UIMAD UR30, UR6, UR10, UR30 ;  /* 0x0000000a061e72a4 */ /* 0x000fe4000f8e021e */
[----:B------:R-:W-:-:S12]  /*15a0*/  UIMAD UR26, UR4, UR12, UR26 ;  /* 0x0000000c041a72a4 */ /* 0x000fd8000f8e021a */
.L_x_19:
[----:B------:R-:W-:Y:S01]  /*15b0*/  UISETP.NE.AND UP0, UPT, UR18, 0x2, UPT ;  /* 0x000000021200788c */ /* 0x000fe2000bf05270 */
[----:B------:R-:W-:Y:S09]  /*15c0*/  BRA.U !UP6, `(.L_x_20) ;  /* 0x000000010e0c7547 */ /* 0x000ff2000b800000 */
[----:B------:R-:W-:Y:S01]  /*15d0*/  UCGABAR_WAIT ;  /* 0x0000000000007dc7 */ /* 0x000fe20008000000 */
[----:B------:R-:W-:Y:S01]  /*15e0*/  CCTL.IVALL ;  /* 0x00000000ff00798f */ /* 0x000fe20002000000 */
[----:B------:R-:W-:Y:S05]  /*15f0*/  BRA `(.L_x_21) ;  /* 0x0000000000047947 */ /* 0x000fea0003800000 */
.L_x_20:
[----:B------:R-:W-:Y:S06]  /*1600*/  BAR.SYNC.DEFER_BLOCKING 0x0 ;  /* 0x0000000000007b1d */ /* 0x000fec0000010000 */
.L_x_21:
[----:B------:R-:W-:Y:S05]  /*1610*/  BRA.U UP0, `(.L_x_22) ;  /* 0x0000001100f47547 */ /* 0x000fea000b800000 */
[----:B------:R-:W2:Y:S01]  /*1620*/  LDCU UR6, c[0x0][0x38c] ;  /* 0x00007180ff0677ac */ /* 0x000ea20008000800 */
[----:B------:R-:W-:Y:S01]  /*1630*/  PLOP3.LUT P1, PT, PT, PT, UP3, 0x80, 0x8 ;  /* 0x000000000008781c */ /* 0x000fe20003f2f038 */
[----:B------:R-:W-:Y:S01]  /*1640*/  IMAD.MOV.U32 R12, RZ, RZ, 0x1 ;  /* 0x00000001ff0c7424 */ /* 0x000fe200078e00ff */
[----:B------:R-:W-:Y:S01]  /*1650*/  ISETP.EQ.OR P2, PT, R0, RZ, P3 ;  /* 0x000000ff0000720c */ /* 0x000fe20001f42670 */
[----:B------:R-:W-:Y:S01]  /*1660*/  UISETP.NE.AND UP1, UPT, UR18, URZ, UPT ;  /* 0x000000ff1200728c */ /* 0x000fe2000bf25270 */
[----:B------:R-:W-:Y:S01]  /*1670*/  PLOP3.LUT P1, PT, P1, PT, PT, 0x8, 0x80 ;  /* 0x000000000080781c */ /* 0x000fe20000f2e170 */
[----:B------:R-:W-:Y:S01]  /*1680*/  USEL UR25, URZ, 0x1, UP5 ;  /* 0x00000001ff197887 */ /* 0x000fe2000a800000 */
[----:B------:R-:W-:Y:S01]  /*1690*/  CS2R R10, SRZ ;  /* 0x00000000000a7805 */ /* 0x000fe2000001ff00 */
[----:B------:R-:W-:Y:S01]  /*16a0*/  IMAD.MOV.U32 R9, RZ, RZ, RZ ;  /* 0x000000ffff097224 */ /* 0x000fe200078e00ff */
[----:B------:R-:W3:Y:S01]  /*16b0*/  LDCU UR39, c[0x0][0x370] ;  /* 0x00006e00ff2777ac */ /* 0x000ee20008000800 */
[----:B------:R-:W-:Y:S01]  /*16c0*/  IMAD.MOV.U32 R8, RZ, RZ, 0x1 ;  /* 0x00000001ff087424 */ /* 0x000fe200078e00ff */
[----:B------:R-:W4:Y:S01]  /*16d0*/  LDCU.64 UR28, c[0x0][0x348] ;  /* 0x00006900ff1c77ac */ /* 0x000f220008000a00 */
[----:B------:R-:W-:-:S02]  /*16e0*/  USHF.R.U32.HI UR44, URZ, 0x6, UR24 ;  /* 0x00000006ff2c7899 */ /* 0x000fc40008011618 */
[----:B--2---:R-:W-:Y:S02]  /*16f0*/  UIADD3 UR5, UPT, UPT, UR6, 0x3f, URZ ;  /* 0x0000003f06057890 */ /* 0x004fe4000fffe0ff */
[----:B------:R-:W-:Y:S02]  /*1700*/  UIADD3 UR45, UPT, UPT, UR6, 0x7e, URZ ;  /* 0x0000007e062d7890 */ /* 0x000fe4000fffe0ff */
[----:B------:R-:W-:Y:S01]  /*1710*/  USHF.R.S32.HI UR4, URZ, 0x1f, UR5 ;  /* 0x0000001fff047899 */ /* 0x000fe20008011405 */
[----:B------:R-:W2:Y:S03]  /*1720*/  LDCU UR38, c[0x0][0x374] ;  /* 0x00006e80ff2677ac */ /* 0x000ea60008000800 */
[----:B------:R-:W-:Y:S02]  /*1730*/  ULEA.HI UR4, UR4, UR5, URZ, 0x6 ;  /* 0x0000000504047291 */ /* 0x000fe4000f8f30ff */
[----:B------:R-:W-:-:S02]  /*1740*/  USEL UR25, UR25, 0x2, UP1 ;  /* 0x0000000219197887 */ /* 0x000fc40008800000 */
[----:B------:R-:W-:Y:S02]  /*1750*/  USHF.R.S32.HI UR41, URZ, 0x6, UR4 ;  /* 0x00000006ff297899 */ /* 0x000fe40008011404 */
[----:B------:R-:W-:Y:S02]  /*1760*/  UIADD3 UR4, UPT, UPT, UR6, -0x1, URZ ;  /* 0xffffffff06047890 */ /* 0x000fe4000fffe0ff */
[----:B------:R-:W-:Y:S02]  /*1770*/  UISETP.LT.U32.AND UP0, UPT, UR41, 0x5, UPT ;  /* 0x000000052900788c */ /* 0x000fe4000bf01070 */
[----:B------:R-:W-:Y:S02]  /*1780*/  UISETP.GE.U32.AND UP2, UPT, UR4, -0x7f, UPT ;  /* 0xffffff810400788c */ /* 0x000fe4000bf46070 */
[----:B------:R-:W-:Y:S01]  /*1790*/  USEL UR40, UR41, 0x5, UP0 ;  /* 0x0000000529287887 */ /* 0x000fe20008000000 */
[----:B------:R-:W-:-:S03]  /*17a0*/  UMOV UR5, URZ ;  /* 0x000000ff00057c82 */ /* 0x000fc60008000000 */
[----:B------:R-:W-:Y:S02]  /*17b0*/  UIADD3 UR21, UPT, UPT, UR40, -0x1, URZ ;  /* 0xffffffff28157890 */ /* 0x000fe4000fffe0ff */
[----:B------:R-:W-:-:S03]  /*17c0*/  UIADD3 UR43, UPT, UPT, UR41, -UR40, URZ ;  /* 0x80000028292b7290 */ /* 0x000fc6000fffe0ff */
[----:B------:R-:W-:-:S04]  /*17d0*/  @UP2 UIADD3 UR21, UPT, UPT, UR40, URZ, URZ ;  /* 0x000000ff28152290 */ /* 0x000fc8000fffe0ff */
[----:B--234-:R-:W-:-:S12]  /*17e0*/  UIADD3 UR21, UPT, UPT, UR21, 0x1, URZ ;  /* 0x0000000115157890 */ /* 0x01cfd8000fffe0ff */
.L_x_42:
[----:B------:R-:W-:Y:S01]  /*17f0*/  UISETP.NE.AND UP0, UPT, UR54, URZ, UPT ;  /* 0x000000ff3600728c */ /* 0x000fe2000bf05270 */
[----:B------:R-:W2:Y:S08]  /*1800*/  S2UR UR54, SR_CgaCtaId ;  /* 0x00000000003679c3 */ /* 0x000eb00000008800 */
[----:B------:R-:W-:Y:S05]  /*1810*/  BRA.U UP0, `(.L_x_23) ;  /* 0x0000000100347547 */ /* 0x000fea000b800000 */
[----:B------:R-:W3:Y:S01]  /*1820*/  S2R R0, SR_CgaCtaId ;  /* 0x0000000000007919 */ /* 0x000ee20000008800 */
[----:B------:R-:W-:-:S04]  /*1830*/  MOV R2, 0x400 ;  /* 0x0000040000027802 */ /* 0x000fc80000000f00 */
[----:B---3--:R-:W-:Y:S02]  /*1840*/  LEA R0, R0, R2, 0x18 ;  /* 0x0000000200007211 */ /* 0x008fe400078ec0ff */
[----:B------:R-:W-:-:S03]  /*1850*/  SHF.L.U32 R2, R8, 0x1f, RZ ;  /* 0x0000001f08027819 */ /* 0x000fc600000006ff */
[----:B------:R-:W-:-:S04]  /*1860*/  IMAD R0, R9, 0x8, R0 ;  /* 0x0000000809007824 */ /* 0x000fc800078e0200 */
[----:B------:R-:W3:Y:S02]  /*1870*/  SYNCS.PHASECHK.TRANS64.TRYWAIT P0, [R0+URZ+0x100], R2 ;  /* 0x00010002000075a7 */ /* 0x000ee400080011ff */
[----:B---3--:R-:W-:Y:S05]  /*1880*/  @!P0 BRA `(.L_x_24) ;  /* 0x0000005c00788947 */ /* 0x008fea0003800000 */
.L_x_123:
[----:B------:R-:W-:Y:S01]  /*1890*/  VIADD R9, R9, 0x1 ;  /* 0x0000000109097836 */ /* 0x000fe20000000000 */
[----:B------:R3:W-:Y:S04]  /*18a0*/  SYNCS.ARRIVE.TRANS64.A1T0 RZ, [R0+URZ+0xf0], RZ ;  /* 0x0000f0ff00ff79a7 */ /* 0x0007e800081000ff */
[----:B------:R-:W-:-:S04]  /*18b0*/  ISETP.NE.AND P0, PT, R9, 0x2, PT ;  /* 0x000000020900780c */ /* 0x000fc80003f05270 */
[----:B------:R-:W-:Y:S02]  /*18c0*/  SEL R9, R9, RZ, P0 ;  /* 0x000000ff09097207 */ /* 0x000fe40000000000 */
[----:B---3--:R-:W-:-:S04]  /*18d0*/  SEL R0, RZ, 0x1, P0 ;  /* 0x00000001ff007807 */ /* 0x008fc80000000000 */
[----:B------:R-:W-:-:S07]  /*18e0*/  LOP3.LUT R8, R8, R0, RZ, 0x3c, !PT ;  /* 0x0000000008087212 */ /* 0x000fce00078e3cff */
.L_x_23:
[----:B------:R-:W-:Y:S01]  /*18f0*/  UMOV UR6, 0x400 ;  /* 0x0000040000067882 */ /* 0x000fe20000000000 */
[----:B------:R-:W-:Y:S01]  /*1900*/  SHF.L.U32 R0, R12, 0x1f, RZ ;  /* 0x0000001f0c007819 */ /* 0x000fe200000006ff */
[----:B--2---:R-:W-:Y:S02]  /*1910*/  ULEA UR6, UR54, UR6, 0x18 ;  /* 0x0000000636067291 */ /* 0x004fe4000f8ec0ff */
[----:B------:R-:W-:Y:S02]  /*1920*/  UISETP.GE.U32.AND UP0, UPT, UR45, 0x7f, UPT ;  /* 0x0000007f2d00788c */ /* 0x000fe4000bf06070 */
[----:B------:R-:W-:Y:S02]  /*1930*/  ULEA UR4, UR5, UR6, 0x3 ;  /* 0x0000000605047291 */ /* 0x000fe4000f8e18ff */
[----:B------:R-:W-:Y:S02]  /*1940*/  USHF.L.U32 UR35, UR26, 0x6, URZ ;  /* 0x000000061a237899 */ /* 0x000fe400080006ff */
[----:B------:R-:W-:Y:S01]  /*1950*/  ULEA UR11, UR30, UR44, 0x6 ;  /* 0x0000002c1e0b7291 */ /* 0x000fe2000f8e30ff */
[----:B------:R-:W-:-:S04]  /*1960*/  UMOV UR13, URZ ;  /* 0x000000ff000d7c82 */ /* 0x000fc80008000000 */
[----:B------:R2:W3:Y:S01]  /*1970*/  SYNCS.PHASECHK.TRANS64.TRYWAIT P0, [UR4+0x28], R0 ;  /* 0x00002800ff0075a7 */ /* 0x0004e20008001104 */
[----:B------:R-:W-:Y:S06]  /*1980*/  BRA.U !UP0, `(.L_x_25) ;  /* 0x0000000108c07547 */ /* 0x000fec000b800000 */
[----:B------:R-:W-:Y:S01]  /*1990*/  UMOV UR7, URZ ;  /* 0x000000ff00077c82 */ /* 0x000fe20008000000 */
[----:B------:R-:W-:-:S05]  /*19a0*/  UMOV UR4, UR5 ;  /* 0x0000000500047c82 */ /* 0x000fca0008000000 */
.L_x_31:
[----:B------:R-:W-:Y:S01]  /*19b0*/  ULEA UR33, UR4, UR6, 0x3 ;  /* 0x0000000604217291 */ /* 0x000fe2000f8e18ff */
[----:B---3--:R-:W-:Y:S01]  /*19c0*/  @!P3 MOV R2, 0x4000 ;  /* 0x000040000002b802 */ /* 0x008fe20000000f00 */
[----:B-1-34-:R-:W-:Y:S10]  /*19d0*/  @P0 BRA `(.L_x_26) ;  /* 0x00000000000c0947 */ /* 0x01aff40003800000 */
[----:B------:R-:W-:-:S04]  /*19e0*/  SHF.L.U32 R3, R12, 0x1f, RZ ;  /* 0x0000001f0c037819 */ /* 0x000fc800000006ff */
[----:B------:R-:W3:Y:S02]  /*19f0*/  SYNCS.PHASECHK.TRANS64.TRYWAIT P0, [UR33+0x28], R3 ;  /* 0x00002803ff0075a7 */ /* 0x000ee40008001121 */
[----:B---3--:R-:W-:Y:S05]  /*1a00*/  @!P0 BRA `(.L_x_27) ;  /* 0x0000005c002c8947 */ /* 0x008fea0003800000 */
.L_x_26:
[----:B------:R3:W-:Y:S01]  /*1a10*/  @!P3 SYNCS.ARRIVE.TRANS64 RZ, [UR33], R2 ;  /* 0x00000002ffffb9a7 */ /* 0x0007e20008000021 */
[----:B------:R-:W-:-:S04]  /*1a20*/  ULOP3.LUT UR5, UR25, 0x2, URZ, 0xfc, !UPT ;  /* 0x0000000219057892 */ /* 0x000fc8000f8efcff */
[----:B------:R-:W-:-:S09]  /*1a30*/  UISETP.NE.AND UP0, UPT, UR5, 0x2, UPT ;  /* 0x000000020500788c */ /* 0x000fd2000bf05270 */
[----:B------:R-:W-:Y:S05]  /*1a40*/  BRA.U UP0, `(.L_x_28) ;  /* 0x0000000100047547 */ /* 0x000fea000b800000 */
[----:B-1----:R-:W-:Y:S05]  /*1a50*/  BPT.TRAP 0x1 ;  /* 0x000000040000795c */ /* 0x002fea0000300000 */
.L_x_28:
[----:B------:R-:W-:Y:S04]  /*1a60*/  BSSY.RECONVERGENT B0, `(.L_x_29) ;  /* 0x0000003000007945 */ /* 0x000fe80003800200 */
[----:B------:R-:W-:Y:S05]  /*1a70*/  @P2 BRA `(.L_x_30) ;  /* 0x0000000000042947 */ /* 0x000fea0003800000 */
[----:B-1----:R-:W-:Y:S05]  /*1a80*/  BPT.TRAP 0x1 ;  /* 0x000000040000795c */ /* 0x002fea0000300000 */
.L_x_30:
[----:B-1----:R-:W-:Y:S05]  /*1a90*/  BSYNC.RECONVERGENT B0 ;  /* 0x0000000000007941 */ /* 0x002fea0003800200 */
.L_x_29:
[----:B------:R-:W-:Y:S02]  /*1aa0*/  UIADD3 UR5, UPT, UPT, UR4, 0x1, URZ ;  /* 0x0000000104057890 */ /* 0x000fe4000fffe0ff */
[----:B------:R-:W-:Y:S02]  /*1ab0*/  ULEA UR32, UR4, UR6, 0xd ;  /* 0x0000000604207291 */ /* 0x000fe4000f8e68ff */
[----:B------:R-:W-:Y:S02]  /*1ac0*/  UISETP.NE.AND UP0, UPT, UR5, 0x5, UPT ;  /* 0x000000050500788c */ /* 0x000fe4000bf05270 */
[----:B------:R-:W-:Y:S02]  /*1ad0*/  USHF.L.U32 UR34, UR7, 0x6, URZ ;  /* 0x0000000607227899 */ /* 0x000fe400080006ff */
[----:B------:R-:W-:Y:S02]  /*1ae0*/  USEL UR9, URZ, 0x1, UP0 ;  /* 0x00000001ff097887 */ /* 0x000fe40008000000 */
[----:B------:R-:W-:-:S02]  /*1af0*/  USEL UR5, UR5, URZ, UP0 ;  /* 0x000000ff05057287 */ /* 0x000fc40008000000 */
[----:B------:R-:W-:Y:S02]  /*1b00*/  UIADD3 UR14, UP0, UPT, UR28, 0x180, URZ ;  /* 0x000001801c0e7890 */ /* 0x000fe4000ff1e0ff */
[----:B------:R-:W-:Y:S01]  /*1b10*/  ULEA UR8, UR5, UR6, 0x3 ;  /* 0x0000000605087291 */ /* 0x000fe2000f8e18ff */
[----:B------:R-:W-:Y:S01]  /*1b20*/  LOP3.LUT R12, R12, UR9, RZ, 0x3c, !PT ;  /* 0x000000090c0c7c12 */ /* 0x000fe2000f8e3cff */
[----:B------:R-:W-:Y:S02]  /*1b30*/  ULEA UR4, UR4, UR24, 0xc ;  /* 0x0000001804047291 */ /* 0x000fe4000f8e60ff */
[----:B------:R-:W-:Y:S01]  /*1b40*/  UIADD3 UR7, UPT, UPT, UR7, 0x1, URZ ;  /* 0x0000000107077890 */ /* 0x000fe2000fffe0ff */
[----:B--2---:R-:W-:Y:S01]  /*1b50*/  SHF.L.U32 R0, R12, 0x1f, RZ ;  /* 0x0000001f0c007819 */ /* 0x004fe200000006ff */
[----:B------:R-:W-:Y:S02]  /*1b60*/  UIADD3 UR16, UP1, UPT, UR28, 0x80, URZ ;  /* 0x000000801c107890 */ /* 0x000fe4000ff3e0ff */
[----:B------:R-:W-:Y:S01]  /*1b70*/  UIADD3.X UR15, UPT, UPT, URZ, UR29, URZ, UP0, !UPT ;  /* 0x0000001dff0f7290 */ /* 0x000fe200087fe4ff */
[----:B------:R4:W1:Y:S01]  /*1b80*/  SYNCS.PHASECHK.TRANS64.TRYWAIT P0, [UR8+0x28], R0 ;  /* 0x00002800ff0075a7 */ /* 0x0008620008001108 */
[----:B------:R-:W-:-:S02]  /*1b90*/  ULEA UR4, UR4, UR6, 0x1 ;  /* 0x0000000604047291 */ /* 0x000fc4000f8e08ff */
[----:B------:R-:W-:Y:S02]  /*1ba0*/  UISETP.NE.AND UP0, UPT, UR7, UR21, UPT ;  /* 0x000000150700728c */ /* 0x000fe4000bf05270 */
[----:B------:R-:W-:Y:S02]  /*1bb0*/  UIADD3.X UR17, UPT, UPT, URZ, UR29, URZ, UP1, !UPT ;  /* 0x0000001dff117290 */ /* 0x000fe40008ffe4ff */
[----:B------:R-:W-:Y:S02]  /*1bc0*/  UIADD3 UR32, UPT, UPT, UR32, 0x3400, URZ ;  /* 0x0000340020207890 */ /* 0x000fe4000fffe0ff */
[----:B------:R-:W-:Y:S01]  /*1bd0*/  UIADD3 UR8, UPT, UPT, UR4, 0xd400, URZ ;  /* 0x0000d40004087890 */ /* 0x000fe2000fffe0ff */
[----:B------:R-:W-:Y:S01]  /*1be0*/  UMOV UR18, 0x0 ;  /* 0x0000000000127882 */ /* 0x000fe20000000000 */
[----:B------:R-:W-:Y:S01]  /*1bf0*/  UMOV UR19, 0x10000000 ;  /* 0x1000000000137882 */ /* 0x000fe20000000000 */
[----:B------:R-:W-:Y:S01]  /*1c00*/  UMOV UR4, 0x30000 ;  /* 0x0003000000047882 */ /* 0x000fe20000000000 */
[----:B------:R-:W-:Y:S01]  /*1c10*/  UMOV UR12, UR36 ;  /* 0x00000024000c7c82 */ /* 0x000fe20008000000 */
[----:B------:R-:W-:Y:S01]  /*1c20*/  UMOV UR9, UR33 ;  /* 0x0000002100097c82 */ /* 0x000fe20008000000 */
[----:B------:R-:W-:Y:S01]  /*1c30*/  UMOV UR10, UR34 ;  /* 0x00000022000a7c82 */ /* 0x000fe20008000000 */
[----:B------:R-:W-:Y:S01]  /*1c40*/  UTMALDG.3D [UR32], [UR16], desc[UR18] ;  /* 0x00001220100075b4 */ /* 0x000fe20008011000 */
[----:B------:R-:W-:Y:S01]  /*1c50*/  UMOV UR13, UR21 ;  /* 0x00000015000d7c82 */ /* 0x000fe20008000000 */
[----:B------:R2:W-:Y:S02]  /*1c60*/  UTMALDG.3D.MULTICAST [UR8], [UR14], UR4, desc[UR18] ;  /* 0x000012080e0073b4 */ /* 0x0005e40008011804 */
[----:B--2---:R-:W-:Y:S01]  /*1c70*/  UMOV UR4, UR5 ;  /* 0x0000000500047c82 */ /* 0x004fe20008000000 */
[----:B------:R-:W-:Y:S05]  /*1c80*/  BRA.U UP0, `(.L_x_31) ;  /* 0xfffffffd00487547 */ /* 0x000fea000b83ffff */
.L_x_25:
[----:B------:R-:W-:Y:S01]  /*1c90*/  ULEA UR4, UR5, UR6, 0x3 ;  /* 0x0000000605047291 */ /* 0x000fe2000f8e18ff */
[----:B--2-4-:R-:W-:Y:S01]  /*1ca0*/  SHF.L.U32 R0, R12, 0x1f, RZ ;  /* 0x0000001f0c007819 */ /* 0x014fe200000006ff */
[----:B------:R-:W-:Y:S01]  /*1cb0*/  @!P1 SYNCS.ARRIVE.TRANS64.A1T0 RZ, [UR6+0x88], RZ ;  /* 0x000088ffffff99a7 */ /* 0x000fe20008100006 */
[----:B------:R-:W-:-:S06]  /*1cc0*/  UISETP.GT.AND UP0, UPT, UR41, UR40, UPT ;  /* 0x000000282900728c */ /* 0x000fcc000bf04270 */
[----:B-1-3--:R1:W2:Y:S03]  /*1cd0*/  SYNCS.PHASECHK.TRANS64.TRYWAIT P0, [UR4+0x28], R0 ;  /* 0x00002800ff0075a7 */ /* 0x00a2a60008001104 */
[----:B------:R-:W-:Y:S05]  /*1ce0*/  BRA.U !UP0, `(.L_x_32) ;  /* 0x0000000108c47547 */ /* 0x000fea000b800000 */
[----:B------:R-:W-:Y:S01]  /*1cf0*/  UIADD3 UR26, UPT, UPT, UR43, UR13, URZ ;  /* 0x0000000d2b1a7290 */ /* 0x000fe2000fffe0ff */
[----:B------:R-:W-:-:S11]  /*1d00*/  UMOV UR4, UR5 ;  /* 0x0000000500047c82 */ /* 0x000fd60008000000 */
.L_x_38:
[----:B------:R-:W-:Y:S01]  /*1d10*/  ULEA UR17, UR4, UR6, 0x3 ;  /* 0x0000000604117291 */ /* 0x000fe2000f8e18ff */
[----:B--2---:R-:W-:Y:S01]  /*1d20*/  @!P3 MOV R2, 0x4000 ;  /* 0x000040000002b802 */ /* 0x004fe20000000f00 */
[----:B--2-4-:R-:W-:Y:S10]  /*1d30*/  @P0 BRA `(.L_x_33) ;  /* 0x00000000000c0947 */ /* 0x014ff40003800000 */
[----:B------:R-:W-:-:S04]  /*1d40*/  SHF.L.U32 R3, R12, 0x1f, RZ ;  /* 0x0000001f0c037819 */ /* 0x000fc800000006ff */
[----:B------:R-:W2:Y:S02]  /*1d50*/  SYNCS.PHASECHK.TRANS64.TRYWAIT P0, [UR17+0x28], R3 ;  /* 0x00002803ff0075a7 */ /* 0x000ea40008001111 */
[----:B--2---:R-:W-:Y:S05]  /*1d60*/  @!P0 BRA `(.L_x_34) ;  /* 0x00000058006c8947 */ /* 0x004fea0003800000 */
.L_x_33:
[----:B------:R2:W-:Y:S01]  /*1d70*/  @!P3 SYNCS.ARRIVE.TRANS64 RZ, [UR17], R2 ;  /* 0x00000002ffffb9a7 */ /* 0x0005e20008000011 */
[----:B------:R-:W-:-:S04]  /*1d80*/  ULOP3.LUT UR5, UR25, 0x2, URZ, 0xfc, !UPT ;  /* 0x0000000219057892 */ /* 0x000fc8000f8efcff */
[----:B------:R-:W-:-:S09]  /*1d90*/  UISETP.NE.AND UP0, UPT, UR5, 0x2, UPT ;  /* 0x000000020500788c */ /* 0x000fd2000bf05270 */
[----:B------:R-:W-:Y:S05]  /*1da0*/  BRA.U UP0, `(.L_x_35) ;  /* 0x0000000100047547 */ /* 0x000fea000b800000 */
[----:B------:R-:W-:Y:S05]  /*1db0*/  BPT.TRAP 0x1 ;  /* 0x000000040000795c */ /* 0x000fea0000300000 */
.L_x_35:
[----:B------:R-:W-:Y:S04]  /*1dc0*/  BSSY.RECONVERGENT B0, `(.L_x_36) ;  /* 0x0000003000007945 */ /* 0x000fe80003800200 */
[----:B------:R-:W-:Y:S05]  /*1dd0*/  @P2 BRA `(.L_x_37) ;  /* 0x0000000000042947 */ /* 0x000fea0003800000 */
[----:B------:R-:W-:Y:S05]  /*1de0*/  BPT.TRAP 0x1 ;  /* 0x000000040000795c */ /* 0x000fea0000300000 */
.L_x_37:
[----:B------:R-:W-:Y:S05]  /*1df0*/  BSYNC.RECONVERGENT B0 ;  /* 0x0000000000007941 */ /* 0x000fea0003800200 */
.L_x_36:
[----:B------:R-:W-:Y:S02]  /*1e00*/  UIADD3 UR5, UPT, UPT, UR4, 0x1, URZ ;  /* 0x0000000104057890 */ /* 0x000fe4000fffe0ff */
[----:B------:R-:W-:Y:S02]  /*1e10*/  ULEA UR16, UR4, UR6, 0xd ;  /* 0x0000000604107291 */ /* 0x000fe4000f8e68ff */
[----:B------:R-:W-:Y:S02]  /*1e20*/  UISETP.NE.AND UP0, UPT, UR5, 0x5, UPT ;  /* 0x000000050500788c */ /* 0x000fe4000bf05270 */
[----:B------:R-:W-:Y:S02]  /*1e30*/  ULEA UR4, UR4, UR24, 0xc ;  /* 0x0000001804047291 */ /* 0x000fe4000f8e60ff */
[----:B------:R-:W-:Y:S02]  /*1e40*/  USEL UR8, URZ, 0x1, UP0 ;  /* 0x00000001ff087887 */ /* 0x000fe40008000000 */
[----:B------:R-:W-:-:S02]  /*1e50*/  USEL UR5, UR5, URZ, UP0 ;  /* 0x000000ff05057287 */ /* 0x000fc40008000000 */
[----:B------:R-:W-:Y:S02]  /*1e60*/  UIADD3 UR22, UP1, UPT, UR28, 0x80, URZ ;  /* 0x000000801c167890 */ /* 0x000fe4000ff3e0ff */
[----:B------:R-:W-:Y:S01]  /*1e70*/  UIADD3 UR14, UP0, UPT, UR28, 0x180, URZ ;  /* 0x000001801c0e7890 */ /* 0x000fe2000ff1e0ff */
[----:B------:R-:W-:Y:S01]  /*1e80*/  LOP3.LUT R12, R12, UR8, RZ, 0x3c, !PT ;  /* 0x000000080c0c7c12 */ /* 0x000fe2000f8e3cff */
[----:B------:R-:W-:Y:S02]  /*1e90*/  ULEA UR4, UR4, UR6, 0x1 ;  /* 0x0000000604047291 */ /* 0x000fe4000f8e08ff */
[----:B------:R-:W-:Y:S01]  /*1ea0*/  ULEA UR7, UR5, UR6, 0x3 ;  /* 0x0000000605077291 */ /* 0x000fe2000f8e18ff */
[----:B-1----:R-:W-:Y:S01]  /*1eb0*/  SHF.L.U32 R0, R12, 0x1f, RZ ;  /* 0x0000001f0c007819 */ /* 0x002fe200000006ff */
[----:B------:R-:W-:Y:S02]  /*1ec0*/  USHF.L.U32 UR18, UR13, 0x6, URZ ;  /* 0x000000060d127899 */ /* 0x000fe400080006ff */
[----:B------:R-:W-:-:S02]  /*1ed0*/  UIADD3 UR16, UPT, UPT, UR16, 0x3400, URZ ;  /* 0x0000340010107890 */ /* 0x000fc4000fffe0ff */
[----:B------:R-:W-:Y:S02]  /*1ee0*/  UIADD3.X UR23, UPT, UPT, URZ, UR29, URZ, UP1, !UPT ;  /* 0x0000001dff177290 */ /* 0x000fe40008ffe4ff */
[----:B------:R-:W-:Y:S01]  /*1ef0*/  UIADD3 UR8, UPT, UPT, UR4, 0xd400, URZ ;  /* 0x0000d40004087890 */ /* 0x000fe2000fffe0ff */
[----:B------:R3:W4:Y:S01]  /*1f00*/  SYNCS.PHASECHK.TRANS64.TRYWAIT P0, [UR7+0x28], R0 ;  /* 0x00002800ff0075a7 */ /* 0x0007220008001107 */
[----:B------:R-:W-:Y:S01]  /*1f10*/  UIADD3.X UR15, UPT, UPT, URZ, UR29, URZ, UP0, !UPT ;  /* 0x0000001dff0f7290 */ /* 0x000fe200087fe4ff */
[----:B------:R-:W-:Y:S01]  /*1f20*/  UMOV UR30, 0x0 ;  /* 0x00000000001e7882 */ /* 0x000fe20000000000 */
[----:B------:R-:W-:Y:S01]  /*1f30*/  UMOV UR31, 0x10000000 ;  /* 0x10000000001f7882 */ /* 0x000fe20000000000 */
[----:B------:R-:W-:Y:S01]  /*1f40*/  UMOV UR19, UR35 ;  /* 0x0000002300137c82 */ /* 0x000fe20008000000 */
[----:B------:R-:W-:Y:S01]  /*1f50*/  UMOV UR20, UR36 ;  /* 0x0000002400147c82 */ /* 0x000fe20008000000 */
[----:B------:R-:W-:Y:S01]  /*1f60*/  UMOV UR7, 0x30000 ;  /* 0x0003000000077882 */ /* 0x000fe20000000000 */
[----:B------:R-:W-:Y:S01]  /*1f70*/  UMOV UR12, UR36 ;  /* 0x00000024000c7c82 */ /* 0x000fe20008000000 */
[----:B------:R-:W-:Y:S01]  /*1f80*/  UMOV UR9, UR17 ;  /* 0x0000001100097c82 */ /* 0x000fe20008000000 */
[----:B------:R-:W-:Y:S01]  /*1f90*/  UMOV UR10, UR18 ;  /* 0x00000012000a7c82 */ /* 0x000fe20008000000 */
[----:B------:R3:W-:Y:S01]  /*1fa0*/  UTMALDG.3D [UR16], [UR22], desc[UR30] ;  /* 0x00001e10160075b4 */ /* 0x0007e20008011000 */
[----:B------:R-:W-:Y:S01]  /*1fb0*/  UIADD3 UR13, UPT, UPT, UR13, 0x1, URZ ;  /* 0x000000010d0d7890 */ /* 0x000fe2000fffe0ff */
[----:B------:R-:W-:-:S03]  /*1fc0*/  UMOV UR4, UR5 ;  /* 0x0000000500047c82 */ /* 0x000fc60008000000 */
[----:B------:R-:W-:Y:S01]  /*1fd0*/  UISETP.NE.AND UP0, UPT, UR13, UR26, UPT ;  /* 0x0000001a0d00728c */ /* 0x000fe2000bf05270 */
[----:B------:R3:W-:Y:S08]  /*1fe0*/  UTMALDG.3D.MULTICAST [UR8], [UR14], UR7, desc[UR30] ;  /* 0x00001e080e0073b4 */ /* 0x0007f00008011807 */
[----:B---3--:R-:W-:Y:S05]  /*1ff0*/  BRA.U UP0, `(.L_x_38) ;  /* 0xfffffffd00447547 */ /* 0x008fea000b83ffff */
.L_x_32:
[C---:B------:R-:W-:Y:S01]  /*2000*/  LEA R3, R11.reuse, UR6, 0x3 ;  /* 0x000000060b037c11 */ /* 0x040fe2000f8e18ff */
[----:B------:R-:W-:Y:S01]  /*2010*/  NOP ;  /* 0x0000000000007918 */ /* 0x000fe20000000000 */
[----:B-1----:R-:W-:Y:S02]  /*2020*/  SHF.L.U32 R0, R10, 0x1f, RZ ;  /* 0x0000001f0a007819 */ /* 0x002fe400000006ff */
[----:B------:R-:W-:Y:S02]  /*2030*/  LEA R4, R11, UR6, 0x4 ;  /* 0x000000060b047c11 */ /* 0x000fe4000f8e20ff */
[----:B--2-4-:R-:W1:Y:S02]  /*2040*/  SYNCS.PHASECHK.TRANS64.TRYWAIT P0, [R3+URZ+0x90], R0 ;  /* 0x00009000030075a7 */ /* 0x014e6400080011ff */
[----:B-1----:R-:W-:Y:S05]  /*2050*/  @!P0 BRA `(.L_x_39) ;  /* 0x0000005400c88947 */ /* 0x002fea0003800000 */
.L_x_126:
[----:B------:R-:W2:Y:S01]  /*2060*/  LDS.128 R4, [R4+0x120] ;  /* 0x0001200004047984 */ /* 0x000ea20000000c00 */
[----:B------:R-:W-:Y:S01]  /*2070*/  UISETP.GE.AND UP0, UPT, UR42, 0x1, UPT ;  /* 0x000000012a00788c */ /* 0x000fe2000bf06270 */
[----:B------:R-:W-:Y:S01]  /*2080*/  @!PT LDS RZ, [RZ] ;  /* 0x00000000fffff984 */ /* 0x000fe20000000800 */
[----:B------:R-:W-:Y:S01]  /*2090*/  @!PT LDS RZ, [RZ] ;  /* 0x00000000fffff984 */ /* 0x000fe20000000800 */
[----:B------:R-:W-:Y:S01]  /*20a0*/  @!PT LDS RZ, [RZ] ;  /* 0x00000000fffff984 */ /* 0x000fe20000000800 */
[----:B------:R-:W-:Y:S01]  /*20b0*/  @!PT LDS RZ, [RZ] ;  /* 0x00000000fffff984 */ /* 0x000fe20000000800 */
[----:B------:R3:W-:Y:S06]  /*20c0*/  MEMBAR.ALL.CTA ;  /* 0x0000000000007992 */ /* 0x0007ec0000008000 */
[----:B---3--:R-:W3:Y:S01]  /*20d0*/  FENCE.VIEW.ASYNC.S ;  /* 0x00000000000073c6 */ /* 0x008ee20000000000 */
[----:B--2---:R-:W-:-:S13]  /*20e0*/  LOP3.LUT P0, RZ, R6, 0x1, RZ, 0xc0, !PT ;  /* 0x0000000106ff7812 */ /* 0x004fda000780c0ff */
[----:B---3--:R-:W-:Y:S01]  /*20f0*/  VOTEU.ANY UP1, P0 ;  /* 0x0000000000ff7886 */ /* 0x008fe20000020100 */
[----:B------:R-:W-:-:S13]  /*2100*/  PLOP3.LUT P0, PT, PT, PT, UP1, 0x80, 0x8 ;  /* 0x000000000008781c */ /* 0x000fda0003f0f018 */
[----:B-1----:R-:W-:Y:S02]  /*2110*/  @P0 LOP3.LUT R0, R5, 0xffff, RZ, 0xc0, !PT ;  /* 0x0000ffff05000812 */ /* 0x002fe400078ec0ff */
[----:B------:R-:W-:Y:S02]  /*2120*/  @P0 MOV R2, R4 ;  /* 0x0000000400020202 */ /* 0x000fe40000000f00 */
[----:B------:R-:W-:Y:S01]  /*2130*/  @P0 R2UR UR7, R0 ;  /* 0x00000000000702ca */ /* 0x000fe200000e0000 */
[----:B------:R-:W-:Y:S01]  /*2140*/  VIADD R0, R3, 0xa0 ;  /* 0x000000a003007836 */ /* 0x000fe20000000000 */
[----:B------:R-:W-:Y:S02]  /*2150*/  @P0 SHF.R.U32.HI R4, RZ, 0x10, R5 ;  /* 0x00000010ff040819 */ /* 0x000fe40000011605 */
[----:B------:R-:W-:Y:S02]  /*2160*/  @P0 R2UR UR8, R2 ;  /* 0x00000000020802ca */ /* 0x000fe400000e0000 */
[----:B------:R-:W-:-:S02]  /*2170*/  PRMT R0, RZ, 0x654, R0 ;  /* 0x00000654ff007816 */ /* 0x000fc40000000000 */
[----:B------:R-:W-:Y:S02]  /*2180*/  @P0 R2UR UR4, R4 ;  /* 0x00000000040402ca */ /* 0x000fe400000e0000 */
[----:B------:R1:W-:Y:S03]  /*2190*/  SYNCS.ARRIVE.TRANS64.RED.A1T0 RZ, [R0+URZ], RZ ;  /* 0x000000ff00ff79a7 */ /* 0x0003e600081004ff */
[----:B------:R-:W-:-:S04]  /*21a0*/  @UP1 UMOV UR27, UR7 ;  /* 0x00000007001b1c82 */ /* 0x000fc80008000000 */
[----:B------:R-:W-:-:S04]  /*21b0*/  @UP1 UMOV UR37, UR8 ;  /* 0x0000000800251c82 */ /* 0x000fc80008000000 */
[----:B------:R-:W-:Y:S01]  /*21c0*/  @UP1 UMOV UR36, UR4 ;  /* 0x0000000400241c82 */ /* 0x000fe20008000000 */
[----:B------:R-:W-:Y:S05]  /*21d0*/  BRA.U !UP0, `(.L_x_40) ;  /* 0x0000000108d47547 */ /* 0x000fea000b800000 */
[----:B------:R-:W2:Y:S01]  /*21e0*/  LDCU.128 UR12, c[0x0][0xb10] ;  /* 0x00016200ff0c77ac */ /* 0x000ea20008000c00 */
[----:B------:R-:W3:Y:S01]  /*21f0*/  LDCU UR26, c[0x0][0xb20] ;  /* 0x00016400ff1a77ac */ /* 0x000ee20008000800 */
[----:B------:R-:W4:Y:S01]  /*2200*/  LDCU UR20, c[0x0][0xb0c] ;  /* 0x00016180ff1477ac */ /* 0x000f220008000800 */
[----:B------:R-:W1:Y:S01]  /*2210*/  LDCU.64 UR10, c[0x0][0xb28] ;  /* 0x00016500ff0a77ac */ /* 0x000e620008000a00 */
[----:B------:R-:W-:Y:S02]  /*2220*/  UISETP.NE.AND UP3, UPT, UR42, 0x1, UPT ;  /* 0x000000012a00788c */ /* 0x000fe4000bf65270 */
[----:B--2---:R-:W-:Y:S02]  /*2230*/  UIMAD.WIDE.U32 UR16, UR38, UR15, URZ ;  /* 0x0000000f261072a5 */ /* 0x004fe4000f8e00ff */
[----:B------:R-:W-:Y:S02]  /*2240*/  UIMAD.WIDE.U32 UR8, UR39, UR12, URZ ;  /* 0x0000000c270872a5 */ /* 0x000fe4000f8e00ff */
[----:B------:R-:W-:-:S02]  /*2250*/  UISETP.NE.AND UP0, UPT, UR14, 0x1, UPT ;  /* 0x000000010e00788c */ /* 0x000fc4000bf05270 */
[----:B------:R-:W-:Y:S01]  /*2260*/  UIMAD.WIDE.U32 UR22, UR27, UR15, URZ ;  /* 0x0000000f1b1672a5 */ /* 0x000fe2000f8e00ff */
[----:B------:R-:W-:Y:S02]  /*2270*/  UMOV UR16, UR17 ;  /* 0x0000001100107c82 */ /* 0x000fe40008000000 */
[----:B------:R-:W-:Y:S01]  /*2280*/  UMOV UR8, UR9 ;  /* 0x0000000900087c82 */ /* 0x000fe20008000000 */
[----:B---3--:R-:W-:Y:S02]  /*2290*/  USHF.R.U32.HI UR16, URZ, UR26, UR16 ;  /* 0x0000001aff107299 */ /* 0x008fe40008011610 */
[----:B----4-:R-:W-:Y:S02]  /*22a0*/  UISETP.NE.AND UP2, UPT, UR20, 0x1, UPT ;  /* 0x000000011400788c */ /* 0x010fe4000bf45270 */
[----:B------:R-:W-:Y:S02]  /*22b0*/  USHF.R.U32.HI UR8, URZ, UR13, UR8 ;  /* 0x0000000dff087299 */ /* 0x000fe40008011608 */
[----:B------:R-:W-:-:S02]  /*22c0*/  USEL UR7, UR38, UR16, !UP0 ;  /* 0x0000001026077287 */ /* 0x000fc4000c000000 */
[----:B------:R-:W-:Y:S02]  /*22d0*/  USEL UR8, UR39, UR8, !UP2 ;  /* 0x0000000827087287 */ /* 0x000fe4000d000000 */
[----:B-1----:R-:W-:Y:S01]  /*22e0*/  UIMAD.WIDE.U32 UR16, UR7, UR10, URZ ;  /* 0x0000000a071072a5 */ /* 0x002fe2000f8e00ff */
[----:B------:R-:W-:Y:S01]  /*22f0*/  UMOV UR4, UR23 ;  /* 0x0000001700047c82 */ /* 0x000fe20008000000 */
[----:B------:R-:W-:Y:S02]  /*2300*/  UIMAD.WIDE.U32 UR18, UR37, UR12, URZ ;  /* 0x0000000c251272a5 */ /* 0x000fe4000f8e00ff */
[----:B------:R-:W-:-:S03]  /*2310*/  UIMAD.WIDE.U32 UR22, UR8, UR10, URZ ;  /* 0x0000000a081672a5 */ /* 0x000fc6000f8e00ff */
[----:B------:R-:W-:Y:S01]  /*2320*/  UMOV UR16, UR17 ;  /* 0x0000001100107c82 */ /* 0x000fe20008000000 */
[----:B------:R-:W-:Y:S02]  /*2330*/  USHF.R.U32.HI UR4, URZ, UR26, UR4 ;  /* 0x0000001aff047299 */ /* 0x000fe40008011604 */
[----:B------:R-:W-:Y:S01]  /*2340*/  @UP3 USHF.R.U32.HI UR7, URZ, UR11, UR16 ;  /* 0x0000000bff073299 */ /* 0x000fe20008011610 */
[----:B------:R-:W-:Y:S01]  /*2350*/  UMOV UR18, UR19 ;  /* 0x0000001300127c82 */ /* 0x000fe20008000000 */
[----:B------:R-:W-:Y:S01]  /*2360*/  UMOV UR22, UR23 ;  /* 0x0000001700167c82 */ /* 0x000fe20008000000 */
[----:B------:R-:W-:Y:S02]  /*2370*/  USHF.R.U32.HI UR13, URZ, UR13, UR18 ;  /* 0x0000000dff0d7299 */ /* 0x000fe40008011612 */
[----:B------:R-:W-:Y:S02]  /*2380*/  USEL UR4, UR27, UR4, !UP0 ;  /* 0x000000041b047287 */ /* 0x000fe4000c000000 */
[----:B------:R-:W-:-:S02]  /*2390*/  @UP3 USHF.R.U32.HI UR8, URZ, UR11, UR22 ;  /* 0x0000000bff083299 */ /* 0x000fc40008011616 */
[----:B------:R-:W-:Y:S02]  /*23a0*/  UIMAD UR9, UR42, UR7, URZ ;  /* 0x000000072a0972a4 */ /* 0x000fe4000f8e02ff */
[----:B------:R-:W-:Y:S02]  /*23b0*/  USEL UR7, UR37, UR13, !UP2 ;  /* 0x0000000d25077287 */ /* 0x000fe4000d000000 */
[----:B------:R-:W-:Y:S02]  /*23c0*/  UIMAD UR12, UR42, UR8, URZ ;  /* 0x000000082a0c72a4 */ /* 0x000fe4000f8e02ff */
[----:B------:R-:W-:Y:S02]  /*23d0*/  UISETP.GE.AND UP0, UPT, UR4, UR9, UPT ;  /* 0x000000090400728c */ /* 0x000fe4000bf06270 */
[----:B------:R-:W-:Y:S02]  /*23e0*/  UIMAD.WIDE.U32 UR16, UR4, UR10, URZ ;  /* 0x0000000a041072a5 */ /* 0x000fe4000f8e00ff */
[----:B------:R-:W-:-:S02]  /*23f0*/  UISETP.GE.OR UP0, UPT, UR7, UR12, UP0 ;  /* 0x0000000c0700728c */ /* 0x000fc40008706670 */
[----:B------:R-:W-:Y:S02]  /*2400*/  UIMAD.WIDE.U32 UR12, UR7, UR10, URZ ;  /* 0x0000000a070c72a5 */ /* 0x000fe4000f8e00ff */
[----:B------:R-:W-:Y:S01]  /*2410*/  UIADD3 UR15, UPT, UPT, -UR4, URZ, URZ ;  /* 0x000000ff040f7290 */ /* 0x000fe2000fffe1ff */
[----:B------:R-:W-:Y:S01]  /*2420*/  UMOV UR10, UR17 ;  /* 0x00000011000a7c82 */ /* 0x000fe20008000000 */
[----:B------:R-:W-:Y:S02]  /*2430*/  UIADD3 UR12, UPT, UPT, -UR7, URZ, URZ ;  /* 0x000000ff070c7290 */ /* 0x000fe4000fffe1ff */
[----:B------:R-:W-:-:S03]  /*2440*/  USHF.R.U32.HI UR10, URZ, UR11, UR10 ;  /* 0x0000000bff0a7299 */ /* 0x000fc6000801160a */
[----:B------:R-:W-:Y:S01]  /*2450*/  @!UP0 UMOV UR9, UR13 ;  /* 0x0000000d00098c82 */ /* 0x000fe20008000000 */
[----:B------:R-:W-:Y:S02]  /*2460*/  UIMAD UR15, UR14, UR15, UR27 ;  /* 0x0000000f0e0f72a4 */ /* 0x000fe4000f8e021b */
[----:B------:R-:W-:Y:S02]  /*2470*/  USEL UR10, UR4, UR10, !UP3 ;  /* 0x0000000a040a7287 */ /* 0x000fe4000d800000 */
[----:B------:R-:W-:Y:S02]  /*2480*/  @!UP0 USHF.R.U32.HI UR9, URZ, UR11, UR9 ;  /* 0x0000000bff098299 */ /* 0x000fe40008011609 */
[----:B------:R-:W-:Y:S02]  /*2490*/  UIADD3 UR11, UPT, UPT, -UR10, URZ, URZ ;  /* 0x000000ff0a0b7290 */ /* 0x000fe4000fffe1ff */
[----:B------:R-:W-:Y:S02]  /*24a0*/  @!UP0 USEL UR9, UR7, UR9, !UP3 ;  /* 0x0000000907098287 */ /* 0x000fe4000d800000 */
[----:B------:R-:W-:-:S02]  /*24b0*/  UIMAD UR11, UR42, UR11, UR4 ;  /* 0x0000000b2a0b72a4 */ /* 0x000fc4000f8e0204 */
[----:B------:R-:W-:Y:S02]  /*24c0*/  @!UP0 UIADD3 UR10, UPT, UPT, UR10, -UR9, URZ ;  /* 0x800000090a0a8290 */ /* 0x000fe4000fffe0ff */
[----:B------:R-:W-:Y:S02]  /*24d0*/  @!UP0 UIMAD UR9, UR11, UR8, UR9 ;  /* 0x000000080b0982a4 */ /* 0x000fe4000f8e0209 */
[----:B------:R-:W-:Y:S02]  /*24e0*/  @!UP0 UIMAD UR4, UR42, UR10, UR7 ;  /* 0x0000000a2a0482a4 */ /* 0x000fe4000f8e0207 */
[----:B------:R-:W-:Y:S02]  /*24f0*/  UIMAD UR8, UR20, UR12, UR37 ;  /* 0x0000000c140872a4 */ /* 0x000fe4000f8e0225 */
[----:B------:R-:W-:Y:S01]  /*2500*/  UIMAD UR27, UR4, UR14, UR15 ;  /* 0x0000000e041b72a4 */ /* 0x000fe2000f8e020f */
[----:B------:R-:W-:Y:S02]  /*2510*/  @!UP0 UMOV UR7, UR9 ;  /* 0x0000000900078c82 */ /* 0x000fe40008000000 */
[----:B------:R-:W-:-:S12]  /*2520*/  UIMAD UR37, UR7, UR20, UR8 ;  /* 0x00000014072572a4 */ /* 0x000fd8000f8e0208 */
.L_x_40:
[----:B------:R-:W2:Y:S02]  /*2530*/  LDCU UR4, c[0x0][0xb30] ;  /* 0x00016600ff0477ac */ /* 0x000ea40008000800 */
[----:B--2---:R-:W-:-:S09]  /*2540*/  UISETP.NE.AND UP0, UPT, UR4, 0x1, UPT ;  /* 0x000000010400788c */ /* 0x004fd2000bf05270 */
[----:B------:R-:W-:Y:S05]  /*2550*/  BRA.U UP0, `(.L_x_41) ;  /* 0x0000000100447547 */ /* 0x000fea000b800000 */
[----:B------:R-:W2:Y:S01]  /*2560*/  LDCU.128 UR12, c[0x0][0xb10] ;  /* 0x00016200ff0c77ac */ /* 0x000ea20008000c00 */
[----:B------:R-:W3:Y:S01]  /*2570*/  LDCU UR16, c[0x0][0xb0c] ;  /* 0x00016180ff1077ac */ /* 0x000ee20008000800 */
[----:B------:R-:W4:Y:S01]  /*2580*/  LDCU UR17, c[0x0][0xb20] ;  /* 0x00016400ff1177ac */ /* 0x000f220008000800 */
[----:B--2---:R-:W-:Y:S02]  /*2590*/  UIMAD.WIDE.U32 UR10, UR37, UR12, URZ ;  /* 0x0000000c250a72a5 */ /* 0x004fe4000f8e00ff */
[----:B------:R-:W-:Y:S02]  /*25a0*/  UIMAD.WIDE.U32 UR8, UR27, UR15, URZ ;  /* 0x0000000f1b0872a5 */ /* 0x000fe4000f8e00ff */
[----:B---3--:R-:W-:Y:S02]  /*25b0*/  UISETP.NE.AND UP2, UPT, UR16, 0x1, UPT ;  /* 0x000000011000788c */ /* 0x008fe4000bf45270 */
[----:B------:R-:W-:Y:S01]  /*25c0*/  UISETP.NE.AND UP0, UPT, UR14, 0x1, UPT ;  /* 0x000000010e00788c */ /* 0x000fe2000bf05270 */
[----:B------:R-:W-:-:S02]  /*25d0*/  UMOV UR7, UR11 ;  /* 0x0000000b00077c82 */ /* 0x000fc40008000000 */
[----:B------:R-:W-:Y:S01]  /*25e0*/  UMOV UR4, UR9 ;  /* 0x0000000900047c82 */ /* 0x000fe20008000000 */
[----:B------:R-:W-:Y:S02]  /*25f0*/  USHF.R.U32.HI UR7, URZ, UR13, UR7 ;  /* 0x0000000dff077299 */ /* 0x000fe40008011607 */
[----:B----4-:R-:W-:Y:S02]  /*2600*/  USHF.R.U32.HI UR4, URZ, UR17, UR4 ;  /* 0x00000011ff047299 */ /* 0x010fe40008011604 */
[----:B------:R-:W-:Y:S02]  /*2610*/  USEL UR7, UR37, UR7, !UP2 ;  /* 0x0000000725077287 */ /* 0x000fe4000d000000 */
[----:B------:R-:W-:-:S04]  /*2620*/  USEL UR4, UR27, UR4, !UP0 ;  /* 0x000000041b047287 */ /* 0x000fc8000c000000 */
[----:B------:R-:W-:Y:S02]  /*2630*/  UIADD3 UR8, UPT, UPT, UR7, -UR4, URZ ;  /* 0x8000000407087290 */ /* 0x000fe4000fffe0ff */
[----:B------:R-:W-:Y:S02]  /*2640*/  UIADD3 UR4, UPT, UPT, -UR7, UR4, URZ ;  /* 0x0000000407047290 */ /* 0x000fe4000fffe1ff */
[----:B------:R-:W-:Y:S02]  /*2650*/  UIMAD UR27, UR8, UR14, UR27 ;  /* 0x0000000e081b72a4 */ /* 0x000fe4000f8e021b */
[----:B------:R-:W-:-:S12]  /*2660*/  UIMAD UR37, UR4, UR16, UR37 ;  /* 0x00000010042572a4 */ /* 0x000fd8000f8e0225 */
.L_x_41:
[----:B------:R-:W-:Y:S01]  /*2670*/  VIADD R11, R11, 0x1 ;  /* 0x000000010b0b7836 */ /* 0x000fe20000000000 */
[----:B------:R-:W-:Y:S02]  /*2680*/  R2UR UR7, R48 ;  /* 0x00000000300772ca */ /* 0x000fe400000e0000 */
[----:B------:R-:W-:Y:S02]  /*2690*/  R2UR UR4, R47 ;  /* 0x000000002f0472ca */ /* 0x000fe400000e0000 */
[C---:B------:R-:W-:Y:S02]  /*26a0*/  ISETP.NE.AND P0, PT, R11.reuse, 0x2, PT ;  /* 0x000000020b00780c */ /* 0x040fe40003f05270 */
[----:B------:R-:W-:Y:S02]  /*26b0*/  PLOP3.LUT P1, PT, PT, PT, PT, 0x80, 0x8 ;  /* 0x000000000008781c */ /* 0x000fe40003f2f070 */
[----:B-1----:R-:W-:Y:S02]  /*26c0*/  SEL R0, RZ, 0x1, P0 ;  /* 0x00000001ff007807 */ /* 0x002fe40000000000 */
[----:B------:R-:W-:-:S02]  /*26d0*/  SEL R11, R11, RZ, P0 ;  /* 0x000000ff0b0b7207 */ /* 0x000fc40000000000 */
[----:B------:R-:W-:Y:S01]  /*26e0*/  LOP3.LUT R10, R10, R0, RZ, 0x3c, !PT ;  /* 0x000000000a0a7212 */ /* 0x000fe200078e3cff */
[----:B------:R-:W-:Y:S02]  /*26f0*/  UIADD3 UR26, UPT, UPT, UR37, UR7, URZ ;  /* 0x00000007251a7290 */ /* 0x000fe4000fffe0ff */
[----:B------:R-:W-:Y:S01]  /*2700*/  UIADD3 UR30, UPT, UPT, UR27, UR4, URZ ;  /* 0x000000041b1e7290 */ /* 0x000fe2000fffe0ff */
[----:B------:R-:W-:Y:S11]  /*2710*/  BRA.U UP1, `(.L_x_42) ;  /* 0xfffffff101347547 */ /* 0x000ff6000b83ffff */
[----:B------:R-:W-:Y:S01]  /*2720*/  UIADD3 UR7, UPT, UPT, UR6, 0x28, URZ ;  /* 0x0000002806077890 */ /* 0x000fe2000fffe0ff */
[----:B------:R-:W-:-:S03]  /*2730*/  SHF.L.U32 R2, R12, 0x1f, RZ ;  /* 0x0000001f0c027819 */ /* 0x000fc600000006ff */
[----:B------:R-:W-:-:S09]  /*2740*/  ULEA UR4, UR5, UR7, 0x3 ;  /* 0x0000000705047291 */ /* 0x000fd2000f8e18ff */
[----:B------:R-:W1:Y:S02]  /*2750*/  SYNCS.PHASECHK.TRANS64.TRYWAIT P0, [UR4], R2 ;  /* 0x00000002ff0075a7 */ /* 0x000e640008001104 */
[----:B-1----:R-:W-:Y:S05]  /*2760*/  @!P0 BRA `(.L_x_43) ;  /* 0x0000005000188947 */ /* 0x002fea0003800000 */
.L_x_128:
[----:B------:R-:W-:-:S04]  /*2770*/  UIADD3 UR4, UPT, UPT, UR5, 0x1, URZ ;  /* 0x0000000105047890 */ /* 0x000fc8000fffe0ff */
[----:B------:R-:W-:-:S04]  /*2780*/  UISETP.NE.AND UP0, UPT, UR4, 0x5, UPT ;  /* 0x000000050400788c */ /* 0x000fc8000bf05270 */
[----:B------:R-:W-:Y:S02]  /*2790*/  USEL UR6, URZ, 0x1, UP0 ;  /* 0x00000001ff067887 */ /* 0x000fe40008000000 */
[----:B------:R-:W-:-:S04]  /*27a0*/  USEL UR4, UR4, URZ, UP0 ;  /* 0x000000ff04047287 */ /* 0x000fc80008000000 */
[----:B------:R-:W-:Y:S01]  /*27b0*/  ULEA UR5, UR4, UR7, 0x3 ;  /* 0x0000000704057291 */ /* 0x000fe2000f8e18ff */
[----:B-1----:R-:W-:-:S04]  /*27c0*/  LOP3.LUT R2, R12, UR6, RZ, 0x3c, !PT ;  /* 0x000000060c027c12 */ /* 0x002fc8000f8e3cff */
[----:B------:R-:W-:-:S04]  /*27d0*/  SHF.L.U32 R3, R2, 0x1f, RZ ;  /* 0x0000001f02037819 */ /* 0x000fc800000006ff */
[----:B------:R-:W1:Y:S02]  /*27e0*/  SYNCS.PHASECHK.TRANS64.TRYWAIT P0, [UR5], R3 ;  /* 0x00000003ff0075a7 */ /* 0x000e640008001105 */
[----:B-1----:R-:W-:Y:S05]  /*27f0*/  @!P0 BRA `(.L_x_44) ;  /* 0x00000050000c8947 */ /* 0x002fea0003800000 */
.L_x_130:
[----:B------:R-:W-:-:S04]  /*2800*/  UIADD3 UR4, UPT, UPT, UR4, 0x1, URZ ;  /* 0x0000000104047890 */ /* 0x000fc8000fffe0ff */
[----:B------:R-:W-:-:S04]  /*2810*/  UISETP.NE.AND UP0, UPT, UR4, 0x5, UPT ;  /* 0x000000050400788c */ /* 0x000fc8000bf05270 */
[----:B------:R-:W-:Y:S02]  /*2820*/  USEL UR6, URZ, 0x1, UP0 ;  /* 0x00000001ff067887 */ /* 0x000fe40008000000 */
[----:B------:R-:W-:-:S04]  /*2830*/  USEL UR4, UR4, URZ, UP0 ;  /* 0x000000ff04047287 */ /* 0x000fc80008000000 */
[----:B------:R-:W-:Y:S01]  /*2840*/  ULEA UR5, UR4, UR7, 0x3 ;  /* 0x0000000704057291 */ /* 0x000fe2000f8e18ff */
[----:B------:R-:W-:-:S04]  /*2850*/  LOP3.LUT R2, R2, UR6, RZ, 0x3c, !PT ;  /* 0x0000000602027c12 */ /* 0x000fc8000f8e3cff */
[----:B-1----:R-:W-:-:S04]  /*2860*/  SHF.L.U32 R3, R2, 0x1f, RZ ;  /* 0x0000001f02037819 */ /* 0x002fc800000006ff */
[----:B------:R-:W1:Y:S02]  /*2870*/  SYNCS.PHASECHK.TRANS64.TRYWAIT P0, [UR5], R3 ;  /* 0x00000003ff0075a7 */ /* 0x000e640008001105 */
[----:B-1----:R-:W-:Y:S05]  /*2880*/  @!P0 BRA `(.L_x_45) ;  /* 0x0000005000008947 */ /* 0x002fea0003800000 */
.L_x_132:
        /* <DEDUP_REMOVED lines=9> */
.L_x_134:
[----:B------:R-:W-:-:S04]  /*2920*/  UIADD3 UR4, UPT, UPT, UR4, 0x1, URZ ;  /* 0x0000000104047890 */ /* 0x000fc8000fffe0ff */
[----:B------:R-:W-:-:S04]  /*2930*/  UISETP.NE.AND UP0, UPT, UR4, 0x5, UPT ;  /* 0x000000050400788c */ /* 0x000fc8000bf05270 */
[----:B------:R-:W-:Y:S02]  /*2940*/  USEL UR5, URZ, 0x1, UP0 ;  /* 0x00000001ff057887 */ /* 0x000fe40008000000 */
[----:B------:R-:W-:-:S04]  /*2950*/  USEL UR4, UR4, URZ, UP0 ;  /* 0x000000ff04047287 */ /* 0x000fc80008000000 */
[----:B------:R-:W-:Y:S01]  /*2960*/  ULEA UR4, UR4, UR7, 0x3 ;  /* 0x0000000704047291 */ /* 0x000fe2000f8e18ff */
[----:B------:R-:W-:-:S04]  /*2970*/  LOP3.LUT R2, R2, UR5, RZ, 0x3c, !PT ;  /* 0x0000000502027c12 */ /* 0x000fc8000f8e3cff */
[----:B------:R-:W-:Y:S01]  /*2980*/  SHF.L.U32 R2, R2, 0x1f, RZ ;  /* 0x0000001f02027819 */ /* 0x000fe200000006ff */
[----:B-1----:R-:W-:-:S07]  /*2990*/  IMAD.U32 R0, RZ, RZ, UR4 ;  /* 0x00000004ff007e24 */ /* 0x002fce000f8e00ff */
.L_x_47:
[----:B-1----:R1:W2:Y:S02]  /*29a0*/  SYNCS.PHASECHK.TRANS64.TRYWAIT P0, [R0+URZ], R2 ;  /* 0x00000002000075a7 */ /* 0x0022a400080011ff */
[----:B--2---:R-:W-:Y:S05]  /*29b0*/  @!P0 NANOSLEEP.SYNCS 0x989680 ;  /* 0x009896800000895d */ /* 0x004fea0003900000 */
[----:B------:R-:W2:Y:S02]  /*29c0*/  @!P0 SYNCS.PHASECHK.TRANS64 P0, [R0+URZ], R2 ;  /* 0x00000002000085a7 */ /* 0x000ea400080010ff */
[----:B--2---:R-:W-:Y:S05]  /*29d0*/  @P0 EXIT ;  /* 0x000000000000094d */ /* 0x004fea0003800000 */
[----:B------:R-:W-:Y:S05]  /*29e0*/  BRA `(.L_x_47) ;  /* 0xfffffffc00ec7947 */ /* 0x000fea000383ffff */
.L_x_22:
[----:B------:R-:W-:-:S04]  /*29f0*/  UISETP.NE.AND UP0, UPT, UR54, URZ, UPT ;  /* 0x000000ff3600728c */ /* 0x000fc8000bf05270 */
[----:B------:R-:W-:-:S09]  /*2a00*/  UISETP.NE.OR UP0, UPT, UR18, 0x1, UP0 ;  /* 0x000000011200788c */ /* 0x000fd20008705670 */
[----:B------:R-:W-:Y:S05]  /*2a10*/  BRA.U UP0, `(.L_x_48) ;  /* 0x0000000500487547 */ /* 0x000fea000b800000 */
[----:B------:R-:W-:Y:S01]  /*2a20*/  ISETP.GE.U32.AND P2, PT, R0, 0x2, PT ;  /* 0x000000020000780c */ /* 0x000fe20003f46070 */
[----:B------:R-:W-:Y:S01]  /*2a30*/  IMAD.MOV.U32 R12, RZ, RZ, 0x1 ;  /* 0x00000001ff0c7424 */ /* 0x000fe200078e00ff */
[----:B------:R-:W-:Y:S02]  /*2a40*/  CS2R R10, SRZ ;  /* 0x00000000000a7805 */ /* 0x000fe4000001ff00 */
[----:B------:R-:W-:Y:S01]  /*2a50*/  CS2R R8, SRZ ;  /* 0x0000000000087805 */ /* 0x000fe2000001ff00 */
[----:B------:R-:W-:Y:S01]  /*2a60*/  UMOV UR6, 0x400 ;  /* 0x0000040000067882 */ /* 0x000fe20000000000 */
[----:B------:R-:W-:Y:S01]  /*2a70*/  UMOV UR5, URZ ;  /* 0x000000ff00057c82 */ /* 0x000fe20008000000 */
[----:B------:R-:W-:-:S12]  /*2a80*/  ULEA UR6, UR54, UR6, 0x18 ;  /* 0x0000000636067291 */ /* 0x000fd8000f8ec0ff */
.L_x_52:
[----:B------:R-:W-:Y:S02]  /*2a90*/  LEA R2, R8, UR6, 0x3 ;  /* 0x0000000608027c11 */ /* 0x000fe4000f8e18ff */
[----:B------:R-:W-:-:S03]  /*2aa0*/  SHF.L.U32 R4, R9, 0x1f, RZ ;  /* 0x0000001f09047819 */ /* 0x000fc600000006ff */
[----:B------:R-:W-:Y:S01]  /*2ab0*/  VIADD R5, R2, 0x100 ;  /* 0x0000010002057836 */ /* 0x000fe20000000000 */
[----:B------:R-:W2:Y:S02]  /*2ac0*/  SYNCS.PHASECHK.TRANS64.TRYWAIT P0, [R2+URZ+0xf0], R4 ;  /* 0x0000f004020075a7 */ /* 0x000ea400080011ff */
[----:B--2---:R-:W-:Y:S05]  /*2ad0*/  @!P0 BRA `(.L_x_49) ;  /* 0x0000004c009c8947 */ /* 0x004fea0003800000 */
.L_x_135:
[----:B------:R-:W-:Y:S01]  /*2ae0*/  ULEA UR4, UR5, UR6, 0x3 ;  /* 0x0000000605047291 */ /* 0x000fe2000f8e18ff */
[----:B--2---:R-:W-:Y:S01]  /*2af0*/  PRMT R2, RZ, 0x654, R5 ;  /* 0x00000654ff027816 */ /* 0x004fe20000000005 */
[----:B------:R-:W-:Y:S01]  /*2b00*/  @!P2 IMAD.MOV.U32 R4, RZ, RZ, 0x10 ;  /* 0x00000010ff04a424 */ /* 0x000fe200078e00ff */
[----:B------:R-:W-:Y:S01]  /*2b10*/  SHF.L.U32 R5, R12, 0x1f, RZ ;  /* 0x0000001f0c057819 */ /* 0x000fe200000006ff */
[----:B------:R-:W-:Y:S01]  /*2b20*/  UIADD3 UR7, UPT, UPT, UR4, 0x90, URZ ;  /* 0x0000009004077890 */ /* 0x000fe2000fffe0ff */
[----:B------:R2:W-:Y:S05]  /*2b30*/  SYNCS.ARRIVE.TRANS64.RED.A1T0 RZ, [R2+URZ], RZ ;  /* 0x000000ff02ff79a7 */ /* 0x0005ea00081004ff */
[----:B------:R-:W-:Y:S01]  /*2b40*/  IMAD.U32 R6, RZ, RZ, UR7 ;  /* 0x00000007ff067e24 */ /* 0x000fe2000f8e00ff */
[----:B------:R-:W3:Y:S04]  /*2b50*/  SYNCS.PHASECHK.TRANS64.TRYWAIT P0, [UR4+0xa0], R5 ;  /* 0x0000a005ff0075a7 */ /* 0x000ee80008001104 */
[----:B------:R-:W-:Y:S01]  /*2b60*/  PRMT R6, R0, 0x654, R6 ;  /* 0x0000065400067816 */ /* 0x000fe20000000006 */
[----:B--23--:R-:W-:Y:S06]  /*2b70*/  @!P0 BRA `(.L_x_50) ;  /* 0x0000004c00888947 */ /* 0x00cfec0003800000 */
.L_x_137:
[----:B------:R-:W-:Y:S01]  /*2b80*/  ULEA UR8, UR5, UR6, 0x4 ;  /* 0x0000000605087291 */ /* 0x000fe2000f8e20ff */
[----:B------:R-:W-:Y:S01]  /*2b90*/  SEL R3, R6, R3, !P2 ;  /* 0x0000000306037207 */ /* 0x000fe20005000000 */
[----:B------:R-:W-:Y:S01]  /*2ba0*/  UIADD3 UR9, UPT, UPT, UR4, 0x90, URZ ;  /* 0x0000009004097890 */ /* 0x000fe2000fffe0ff */
[----:B--2---:R-:W-:Y:S01]  /*2bb0*/  LEA R2, R11, UR6, 0x3 ;  /* 0x000000060b027c11 */ /* 0x004fe2000f8e18ff */
[----:B------:R-:W-:Y:S01]  /*2bc0*/  UIADD3 UR8, UPT, UPT, UR8, 0x120, URZ ;  /* 0x0000012008087890 */ /* 0x000fe2000fffe0ff */
[----:B------:R2:W-:Y:S01]  /*2bd0*/  @!P2 SYNCS.ARRIVE.TRANS64.RED RZ, [R3+URZ], R4 ;  /* 0x0000000403ffa9a7 */ /* 0x0005e200080004ff */
[----:B------:R-:W-:Y:S01]  /*2be0*/  UIADD3 UR4, UPT, UPT, UR5, 0x1, URZ ;  /* 0x0000000105047890 */ /* 0x000fe2000fffe0ff */
[----:B------:R-:W-:-:S03]  /*2bf0*/  VIADD R8, R8, 0x1 ;  /* 0x0000000108087836 */ /* 0x000fc60000000000 */
[----:B------:R-:W-:Y:S02]  /*2c00*/  UISETP.NE.AND UP0, UPT, UR4, 0x2, UPT ;  /* 0x000000020400788c */ /* 0x000fe4000bf05270 */
[----:B------:R-:W-:Y:S01]  /*2c10*/  ISETP.NE.AND P0, PT, R8, 0x2, PT ;  /* 0x000000020800780c */ /* 0x000fe20003f05270 */
[----:B------:R-:W-:Y:S06]  /*2c20*/  UGETNEXTWORKID.BROADCAST [UR8], [UR9] ;  /* 0x00000000080073ca */ /* 0x000fec0008000100 */
[----:B------:R-:W-:Y:S02]  /*2c30*/  USEL UR7, URZ, 0x1, UP0 ;  /* 0x00000001ff077887 */ /* 0x000fe40008000000 */
[----:B------:R-:W-:-:S04]  /*2c40*/  USEL UR5, UR4, URZ, UP0 ;  /* 0x000000ff04057287 */ /* 0x000fc80008000000 */
[----:B------:R-:W-:Y:S02]  /*2c50*/  LOP3.LUT R12, R12, UR7, RZ, 0x3c, !PT ;  /* 0x000000070c0c7c12 */ /* 0x000fe4000f8e3cff */
[----:B--2---:R-:W-:-:S04]  /*2c60*/  SHF.L.U32 R4, R10, 0x1f, RZ ;  /* 0x0000001f0a047819 */ /* 0x004fc800000006ff */
[----:B------:R-:W2:Y:S02]  /*2c70*/  SYNCS.PHASECHK.TRANS64.TRYWAIT P1, [R2+URZ+0x90], R4 ;  /* 0x00009004020075a7 */ /* 0x000ea400080211ff */
[----:B--2---:R-:W-:Y:S05]  /*2c80*/  @!P1 BRA `(.L_x_51) ;  /* 0x0000004c005c9947 */ /* 0x004fea0003800000 */
.L_x_138:
[C---:B--2---:R-:W-:Y:S01]  /*2c90*/  LEA R4, R11.reuse, UR6, 0x4 ;  /* 0x000000060b047c11 */ /* 0x044fe2000f8e20ff */
[----:B------:R-:W-:Y:S01]  /*2ca0*/  VIADD R2, R2, 0xa0 ;  /* 0x000000a002027836 */ /* 0x000fe20000000000 */
[----:B------:R-:W-:Y:S01]  /*2cb0*/  SEL R8, R8, RZ, P0 ;  /* 0x000000ff08087207 */ /* 0x000fe20000000000 */
[----:B------:R-:W-:-:S03]  /*2cc0*/  VIADD R11, R11, 0x1 ;  /* 0x000000010b0b7836 */ /* 0x000fc60000000000 */
[----:B------:R-:W2:Y:S01]  /*2cd0*/  LDS.128 R4, [R4+0x120] ;  /* 0x0001200004047984 */ /* 0x000ea20000000c00 */
[----:B------:R-:W-:Y:S02]  /*2ce0*/  PRMT R2, RZ, 0x654, R2 ;  /* 0x00000654ff027816 */ /* 0x000fe40000000002 */
[C---:B------:R-:W-:Y:S01]  /*2cf0*/  ISETP.NE.AND P1, PT, R11.reuse, 0x2, PT ;  /* 0x000000020b00780c */ /* 0x040fe20003f25270 */
[----:B------:R-:W-:Y:S01]  /*2d00*/  @!PT LDS RZ, [RZ] ;  /* 0x00000000fffff984 */ /* 0x000fe20000000800 */
[----:B------:R-:W-:Y:S01]  /*2d10*/  @!PT LDS RZ, [RZ] ;  /* 0x00000000fffff984 */ /* 0x000fe20000000800 */
[----:B------:R-:W-:Y:S01]  /*2d20*/  @!PT LDS RZ, [RZ] ;  /* 0x00000000fffff984 */ /* 0x000fe20000000800 */
[----:B------:R-:W-:Y:S01]  /*2d30*/  @!PT LDS RZ, [RZ] ;  /* 0x00000000fffff984 */ /* 0x000fe20000000800 */
[----:B------:R3:W-:Y:S06]  /*2d40*/  MEMBAR.ALL.CTA ;  /* 0x0000000000007992 */ /* 0x0007ec0000008000 */
[----:B---3--:R-:W3:Y:S01]  /*2d50*/  FENCE.VIEW.ASYNC.S ;  /* 0x00000000000073c6 */ /* 0x008ee20000000000 */
[----:B------:R-:W-:Y:S01]  /*2d60*/  SEL R11, R11, RZ, P1 ;  /* 0x000000ff0b0b7207 */ /* 0x000fe20000800000 */
[----:B---3--:R3:W-:Y:S01]  /*2d70*/  SYNCS.ARRIVE.TRANS64.RED.A1T0 RZ, [R2+URZ], RZ ;  /* 0x000000ff02ff79a7 */ /* 0x0087e200081004ff */
[----:B--2---:R-:W-:-:S02]  /*2d80*/  LOP3.LUT P3, RZ, R6, 0x1, RZ, 0xc0, !PT ;  /* 0x0000000106ff7812 */ /* 0x004fc4000786c0ff */
[----:B------:R-:W-:-:S04]  /*2d90*/  SEL R4, RZ, 0x1, P1 ;  /* 0x00000001ff047807 */ /* 0x000fc80000800000 */
[----:B------:R-:W-:Y:S02]  /*2da0*/  LOP3.LUT R10, R10, R4, RZ, 0x3c, !PT ;  /* 0x000000040a0a7212 */ /* 0x000fe400078e3cff */
[----:B---3--:R-:W-:-:S04]  /*2db0*/  SEL R2, RZ, 0x1, P0 ;  /* 0x00000001ff027807 */ /* 0x008fc80000000000 */
[----:B------:R-:W-:Y:S01]  /*2dc0*/  LOP3.LUT R9, R9, R2, RZ, 0x3c, !PT ;  /* 0x0000000209097212 */ /* 0x000fe200078e3cff */
[----:B------:R-:W-:Y:S06]  /*2dd0*/  @P3 BRA `(.L_x_52) ;  /* 0xfffffffc002c3947 */ /* 0x000fec000383ffff */
[----:B------:R-:W-:Y:S01]  /*2de0*/  ULEA UR4, UR5, UR6, 0x3 ;  /* 0x0000000605047291 */ /* 0x000fe2000f8e18ff */
[----:B------:R-:W-:-:S08]  /*2df0*/  SHF.L.U32 R2, R12, 0x1f, RZ ;  /* 0x0000001f0c027819 */ /* 0x000fd000000006ff */
[----:B------:R-:W2:Y:S02]  /*2e00*/  SYNCS.PHASECHK.TRANS64 P0, [UR4+0xa0], R2 ;  /* 0x0000a002ff0075a7 */ /* 0x000ea40008001004 */
[----:B--2---:R-:W-:Y:S05]  /*2e10*/  @P0 BRA `(.L_x_53) ;  /* 0x0000000000080947 */ /* 0x004fea0003800000 */
[----:B------:R-:W2:Y:S02]  /*2e20*/  SYNCS.PHASECHK.TRANS64.TRYWAIT P0, [UR4+0xa0], R2 ;  /* 0x0000a002ff0075a7 */ /* 0x000ea40008001104 */
[----:B--2---:R-:W-:Y:S05]  /*2e30*/  @!P0 BRA `(.L_x_54) ;  /* 0x0000004c00048947 */ /* 0x004fea0003800000 */
.L_x_53:
[----:B------:R-:W-:-:S04]  /*2e40*/  UIADD3 UR7, UPT, UPT, UR5, 0x1, URZ ;  /* 0x0000000105077890 */ /* 0x000fc8000fffe0ff */
[----:B------:R-:W-:-:S04]  /*2e50*/  UISETP.NE.AND UP0, UPT, UR7, 0x2, UPT ;  /* 0x000000020700788c */ /* 0x000fc8000bf05270 */
[----:B------:R-:W-:Y:S02]  /*2e60*/  USEL UR8, URZ, 0x1, UP0 ;  /* 0x00000001ff087887 */ /* 0x000fe40008000000 */
[----:B------:R-:W-:-:S04]  /*2e70*/  USEL UR7, UR7, URZ, UP0 ;  /* 0x000000ff07077287 */ /* 0x000fc80008000000 */
[----:B------:R-:W-:Y:S01]  /*2e80*/  ULEA UR7, UR7, UR6, 0x3 ;  /* 0x0000000607077291 */ /* 0x000fe2000f8e18ff */
[----:B--2---:R-:W-:-:S04]  /*2e90*/  LOP3.LUT R2, R12, UR8, RZ, 0x3c, !PT ;  /* 0x000000080c027c12 */ /* 0x004fc8000f8e3cff */
[----:B------:R-:W-:-:S04]  /*2ea0*/  SHF.L.U32 R0, R2, 0x1f, RZ ;  /* 0x0000001f02007819 */ /* 0x000fc800000006ff */
[----:B------:R-:W2:Y:S02]  /*2eb0*/  SYNCS.PHASECHK.TRANS64 P0, [UR7+0xa0], R0 ;  /* 0x0000a000ff0075a7 */ /* 0x000ea40008001007 */
[----:B-12---:R-:W-:Y:S05]  /*2ec0*/  @P0 EXIT ;  /* 0x000000000000094d */ /* 0x006fea0003800000 */
[----:B------:R-:W-:Y:S02]  /*2ed0*/  SHF.L.U32 R2, R2, 0x1f, RZ ;  /* 0x0000001f02027819 */ /* 0x000fe400000006ff */
[----:B------:R-:W-:-:S07]  /*2ee0*/  MOV R0, UR7 ;  /* 0x0000000700007c02 */ /* 0x000fce0008000f00 */
.L_x_55:
[----:B-1----:R1:W2:Y:S02]  /*2ef0*/  SYNCS.PHASECHK.TRANS64.TRYWAIT P0, [R0+URZ+0xa0], R2 ;  /* 0x0000a002000075a7 */ /* 0x0022a400080011ff */
[----:B--2---:R-:W-:Y:S05]  /*2f00*/  @!P0 NANOSLEEP.SYNCS 0x989680 ;  /* 0x009896800000895d */ /* 0x004fea0003900000 */
[----:B------:R-:W2:Y:S02]  /*2f10*/  @!P0 SYNCS.PHASECHK.TRANS64 P0, [R0+URZ+0xa0], R2 ;  /* 0x0000a002000085a7 */ /* 0x000ea400080010ff */
[----:B--2---:R-:W-:Y:S05]  /*2f20*/  @P0 EXIT ;  /* 0x000000000000094d */ /* 0x004fea0003800000 */
[----:B------:R-:W-:Y:S05]  /*2f30*/  BRA `(.L_x_55) ;  /* 0xfffffffc00ec7947 */ /* 0x000fea000383ffff */
.L_x_48:
[----:B------:R-:W-:Y:S05]  /*2f40*/  BRA.U UP4, `(.L_x_56) ;  /* 0x0000000d04d47547 */ /* 0x000fea000b800000 */
[----:B------:R-:W-:Y:S01]  /*2f50*/  UMOV UR4, 0x40 ;  /* 0x0000004000047882 */ /* 0x000fe20000000000 */
[----:B------:R-:W-:Y:S01]  /*2f60*/  NOP ;  /* 0x0000000000007918 */ /* 0x000fe20000000000 */
[----:B------:R-:W-:Y:S01]  /*2f70*/  ULEA UR5, UR54, UR4, 0x18 ;  /* 0x0000000436057291 */ /* 0x000fe2000f8ec0ff */
[----:B------:R-:W-:Y:S02]  /*2f80*/  UMOV UR6, 0x400 ;  /* 0x0000040000067882 */ /* 0x000fe40000000000 */
[----:B------:R-:W-:-:S06]  /*2f90*/  ULEA UR6, UR54, UR6, 0x18 ;  /* 0x0000000636067291 */ /* 0x000fcc000f8ec0ff */
[----:B------:R-:W2:Y:S02]  /*2fa0*/  LDS.U8 R0, [UR5+0x1c] ;  /* 0x00001c05ff007984 */ /* 0x000ea40008000000 */
[----:B--2---:R-:W-:-:S13]  /*2fb0*/  ISETP.NE.AND P0, PT, R0, RZ, PT ;  /* 0x000000ff0000720c */ /* 0x004fda0003f05270 */
[----:B------:R-:W-:Y:S05]  /*2fc0*/  @P0 BRA `(.L_x_57) ;  /* 0x0000000000580947 */ /* 0x000fea0003800000 */
[----:B------:R-:W-:-:S13]  /*2fd0*/  ELECT P0, URZ, PT ;  /* 0x0000000000ff782f */ /* 0x000fda0003800000 */
[----:B------:R-:W-:Y:S05]  /*2fe0*/  @!P0 BRA `(.L_x_58) ;  /* 0x0000000000608947 */ /* 0x000fea0003800000 */
[----:B------:R-:W-:Y:S01]  /*2ff0*/  UMOV UR4, 0x10 ;  /* 0x0000001000047882 */ /* 0x000fe20000000000 */
[----:B------:R-:W-:Y:S01]  /*3000*/  HFMA2 R0, -RZ, RZ, 0, 5.9604644775390625e-08 ;  /* 0x00000001ff007431 */ /* 0x000fe200000001ff */
[----:B------:R-:W-:-:S03]  /*3010*/  MOV R3, 0xffff ;  /* 0x0000ffff00037802 */ /* 0x000fc60000000f00 */
[----:B------:R-:W-:Y:S04]  /*3020*/  DEPBAR.LE SB2, 0x36 ;  /* 0x0000ad800000791a */ /* 0x000fe80000000000 */
[----:B------:R-:W2:Y:S02]  /*3030*/  UTCATOMSWS.FIND_AND_SET.ALIGN UP0, UR4, UR4 ;  /* 0x00000004000475e3 */ /* 0x000ea40008000800 */
[----:B--2---:R-:W-:Y:S01]  /*3040*/  MOV R4, UR4 ;  /* 0x0000000400047c02 */ /* 0x004fe20008000f00 */
[----:B------:R-:W-:Y:S06]  /*3050*/  BRA.U UP0, `(.L_x_59) ;  /* 0x0000000100187547 */ /* 0x000fec000b800000 */
.L_x_60:
[----:B------:R-:W-:Y:S05]  /*3060*/  NANOSLEEP 0x64 ;  /* 0x000000640000795d */ /* 0x000fea0003800000 */
[----:B------:R-:W-:-:S05]  /*3070*/  UMOV UR4, 0x10 ;  /* 0x0000001000047882 */ /* 0x000fca0000000000 */
[----:B------:R-:W-:Y:S04]  /*3080*/  DEPBAR.LE SB2, 0x36 ;  /* 0x0000ad800000791a */ /* 0x000fe80000000000 */
[----:B------:R-:W2:Y:S02]  /*3090*/  UTCATOMSWS.FIND_AND_SET.ALIGN UP0, UR4, UR4 ;  /* 0x00000004000475e3 */ /* 0x000ea40008000800 */
[----:B--2---:R-:W-:Y:S01]  /*30a0*/  MOV R4, UR4 ;  /* 0x0000000400047c02 */ /* 0x004fe20008000f00 */
[----:B------:R-:W-:Y:S05]  /*30b0*/  BRA.U !UP0, `(.L_x_60) ;  /* 0xfffffffd08e87547 */ /* 0x000fea000b83ffff */
.L_x_59:
[-C--:B------:R-:W-:Y:S02]  /*30c0*/  SHF.L.U32 R3, R3, R4.reuse, RZ ;  /* 0x0000000403037219 */ /* 0x080fe400000006ff */
[----:B------:R-:W-:Y:S01]  /*30d0*/  SHF.L.U32 R0, R0, R4, RZ ;  /* 0x0000000400007219 */ /* 0x000fe200000006ff */
[----:B------:R-:W-:Y:S02]  /*30e0*/  IMAD.SHL.U32 R4, R4, 0x20, RZ ;  /* 0x0000002004047824 */ /* 0x000fe400078e00ff */
[----:B------:R2:W-:Y:S04]  /*30f0*/  ATOMS.OR RZ, [UR5+0x14], R3 ;  /* 0x00001403ffff798c */ /* 0x0005e8000b000005 */
[----:B------:R2:W-:Y:S04]  /*3100*/  ATOMS.OR RZ, [UR5+0x18], R0 ;  /* 0x00001800ffff798c */ /* 0x0005e8000b000005 */
[----:B------:R2:W-:Y:S01]  /*3110*/  STS [UR6+0x140], R4 ;  /* 0x00014004ff007988 */ /* 0x0005e20008000806 */
[----:B------:R-:W-:Y:S05]  /*3120*/  BRA `(.L_x_58) ;  /* 0x0000000000107947 */ /* 0x000fea0003800000 */
.L_x_57:
[----:B------:R-:W-:Y:S02]  /*3130*/  MOV R0, 0xffffffff ;  /* 0xffffffff00007802 */ /* 0x000fe40000000f00 */
[----:B------:R-:W-:-:S03]  /*3140*/  MOV R4, 0x3170 ;  /* 0x0000317000047802 */ /* 0x000fc60000000f00 */
[----:B------:R2:W-:Y:S04]  /*3150*/  STS [UR6+0x140], R0 ;  /* 0x00014000ff007988 */ /* 0x0005e80008000806 */
[----:B-12--5:R-:W-:Y:S05]  /*3160*/  CALL.REL.NOINC `($__internal_1_$__cuda_sm10x_tcgen05_guardrail_trap_phase_invalid_during_alloc) ;  /* 0x0000004c00dc7944 */ /* 0x026fea0003c00000 */
.L_x_58:
[----:B------:R-:W-:Y:S05]  /*3170*/  WARPSYNC.ALL ;  /* 0x0000000000007948 */ /* 0x000fea0003800000 */
[----:B------:R-:W3:Y:S01]  /*3180*/  S2UR UR4, SR_CgaCtaId ;  /* 0x00000000000479c3 */ /* 0x000ee20000008800 */
[----:B------:R-:W-:Y:S01]  /*3190*/  UMOV UR26, 0x400 ;  /* 0x00000400001a7882 */ /* 0x000fe20000000000 */
[----:B------:R-:W-:-:S06]  /*31a0*/  NOP ;  /* 0x0000000000007918 */ /* 0x000fcc0000000000 */
[----:B------:R-:W-:Y:S06]  /*31b0*/  BAR.ARV 0x6, 0xa0 ;  /* 0x0182800000007b1d */ /* 0x000fec0000002000 */
[----:B------:R-:W4:Y:S01]  /*31c0*/  LDCU UR5, c[0x0][0x38c] ;  /* 0x00007180ff0577ac */ /* 0x000f220008000800 */
[----:B------:R-:W-:Y:S01]  /*31d0*/  LOP3.LUT R2, R2, 0xffff, RZ, 0xc0, !PT ;  /* 0x0000ffff02027812 */ /* 0x000fe200078ec0ff */
[----:B------:R-:W-:Y:S01]  /*31e0*/  IMAD.MOV.U32 R11, RZ, RZ, 0x1 ;  /* 0x00000001ff0b7424 */ /* 0x000fe200078e00ff */
[----:B------:R-:W-:Y:S01]  /*31f0*/  CS2R R8, SRZ ;  /* 0x0000000000087805 */ /* 0x000fe2000001ff00 */
[----:B------:R-:W1:Y:S01]  /*3200*/  LDCU UR7, c[0x0][0x38c] ;  /* 0x00007180ff0777ac */ /* 0x000e620008000800 */
[----:B------:R-:W-:Y:S01]  /*3210*/  R2UR UR27, R2 ;  /* 0x00000000021b72ca */ /* 0x000fe200000e0000 */
[----:B------:R-:W-:Y:S01]  /*3220*/  IMAD.MOV.U32 R10, RZ, RZ, RZ ;  /* 0x000000ffff0a7224 */ /* 0x000fe200078e00ff */
[----:B------:R-:W-:Y:S01]  /*3230*/  UMOV UR30, URZ ;  /* 0x000000ff001e7c82 */ /* 0x000fe20008000000 */
[----:B------:R-:W-:Y:S01]  /*3240*/  UMOV UR24, URZ ;  /* 0x000000ff00187c82 */ /* 0x000fe20008000000 */
[----:B---3--:R-:W-:Y:S01]  /*3250*/  ULEA UR26, UR4, UR26, 0x18 ;  /* 0x0000001a041a7291 */ /* 0x008fe2000f8ec0ff */
[----:B------:R-:W-:Y:S01]  /*3260*/  UMOV UR38, 0x0 ;  /* 0x0000000000267882 */ /* 0x000fe20000000000 */
[----:B------:R-:W-:-:S02]  /*3270*/  UMOV UR39, 0x4100010 ;  /* 0x0410001000277882 */ /* 0x000fc40000000000 */
[----:B------:R-:W-:Y:S02]  /*3280*/  UIADD3 UR4, UPT, UPT, UR26, 0x3400, URZ ;  /* 0x000034001a047890 */ /* 0x000fe4000fffe0ff */
[----:B------:R-:W-:Y:S02]  /*3290*/  UIADD3 UR6, UPT, UPT, UR26, 0xd400, URZ ;  /* 0x0000d4001a067890 */ /* 0x000fe4000fffe0ff */
[----:B----4-:R-:W-:Y:S01]  /*32a0*/  UIADD3 UR5, UPT, UPT, UR5, 0x3f, URZ ;  /* 0x0000003f05057890 */ /* 0x010fe2000fffe0ff */
[----:B--2---:R-:W2:Y:S01]  /*32b0*/  LDS R0, [UR26+0x140] ;  /* 0x0001401aff007984 */ /* 0x004ea20008000800 */
[----:B-1----:R-:W-:Y:S01]  /*32c0*/  UMOV UR36, 0x0 ;  /* 0x0000000000247882 */ /* 0x002fe20000000000 */
[----:B------:R-:W-:Y:S01]  /*32d0*/  UMOV UR37, 0x4100010 ;  /* 0x0410001000257882 */ /* 0x000fe20000000000 */
[----:B------:R-:W-:Y:S02]  /*32e0*/  USHF.R.S32.HI UR40, URZ, 0x1f, UR5 ;  /* 0x0000001fff287899 */ /* 0x000fe40008011405 */
[----:B------:R-:W-:-:S02]  /*32f0*/  UISETP.GE.AND UP4, UPT, UR7, 0x1, UPT ;  /* 0x000000010700788c */ /* 0x000fc4000bf86270 */
[----:B------:R-:W-:Y:S02]  /*3300*/  ULEA.HI UR40, UR40, UR5, URZ, 0x6 ;  /* 0x0000000528287291 */ /* 0x000fe4000f8f30ff */
[----:B------:R-:W-:Y:S02]  /*3310*/  USHF.R.U32.HI UR5, URZ, 0x4, UR4 ;  /* 0x00000004ff057899 */ /* 0x000fe40008011604 */
[----:B------:R-:W-:Y:S02]  /*3320*/  USHF.R.S32.HI UR40, URZ, 0x6, UR40 ;  /* 0x00000006ff287899 */ /* 0x000fe40008011428 */
[----:B------:R-:W-:Y:S02]  /*3330*/  USHF.R.U32.HI UR4, URZ, 0x4, UR6 ;  /* 0x00000004ff047899 */ /* 0x000fe40008011606 */
[----:B------:R-:W-:Y:S02]  /*3340*/  UISETP.LT.AND UP0, UPT, UR40, 0x1, UPT ;  /* 0x000000012800788c */ /* 0x000fe4000bf01270 */
[----:B------:R-:W-:-:S02]  /*3350*/  ULOP3.LUT UR5, UR5, 0x3fff, URZ, 0xc0, !UPT ;  /* 0x00003fff05057892 */ /* 0x000fc4000f8ec0ff */
[----:B------:R-:W-:Y:S02]  /*3360*/  ULOP3.LUT UR4, UR4, 0x3fff, URZ, 0xc0, !UPT ;  /* 0x00003fff04047892 */ /* 0x000fe4000f8ec0ff */
[----:B------:R-:W-:Y:S02]  /*3370*/  USEL UR41, UR40, 0x1, !UP0 ;  /* 0x0000000128297887 */ /* 0x000fe4000c000000 */
[----:B------:R-:W-:Y:S02]  /*3380*/  ULOP3.LUT UR28, UR5, 0x10000, URZ, 0xfc, !UPT ;  /* 0x00010000051c7892 */ /* 0x000fe4000f8efcff */
[----:B------:R-:W-:Y:S02]  /*3390*/  ULOP3.LUT UR29, UR4, 0x10000, URZ, 0xfc, !UPT ;  /* 0x00010000041d7892 */ /* 0x000fe4000f8efcff */
[----:B------:R-:W-:Y:S01]  /*33a0*/  UIADD3 UR41, UPT, UPT, -UR41, URZ, URZ ;  /* 0x000000ff29297290 */ /* 0x000fe2000fffe1ff */
[----:B------:R-:W-:Y:S01]  /*33b0*/  UMOV UR34, 0x0 ;  /* 0x0000000000227882 */ /* 0x000fe20000000000 */
[----:B------:R-:W-:Y:S01]  /*33c0*/  UMOV UR35, 0x4100010 ;  /* 0x0410001000237882 */ /* 0x000fe20000000000 */
[----:B------:R-:W-:Y:S01]  /*33d0*/  UMOV UR32, 0x0 ;  /* 0x0000000000207882 */ /* 0x000fe20000000000 */
[----:B------:R-:W-:Y:S01]  /*33e0*/  UMOV UR33, 0x4100010 ;  /* 0x0410001000217882 */ /* 0x000fe20000000000 */
[----:B--2---:R-:W-:-:S15]  /*33f0*/  R2UR UR42, R0 ;  /* 0x00000000002a72ca */ /* 0x004fde00000e0000 */
.L_x_67:
[----:B------:R-:W-:Y:S02]  /*3400*/  LEA R0, R10, UR26, 0x3 ;  /* 0x0000001a0a007c11 */ /* 0x000fe4000f8e18ff */
[----:B------:R-:W-:Y:S02]  /*3410*/  SHF.L.U32 R2, R9, 0x1f, RZ ;  /* 0x0000001f09027819 */ /* 0x000fe400000006ff */
[----:B------:R-:W-:Y:S01]  /*3420*/  PLOP3.LUT P0, PT, PT, PT, UP4, 0x80, 0x8 ;  /* 0x000000000008781c */ /* 0x000fe20003f0f048 */
[----:B------:R-:W-:Y:S01]  /*3430*/  VIADD R3, R0, 0xa0 ;  /* 0x000000a000037836 */ /* 0x000fe20000000000 */
[----:B-1----:R-:W1:Y:S02]  /*3440*/  SYNCS.PHASECHK.TRANS64.TRYWAIT P1, [R0+URZ+0x90], R2 ;  /* 0x00009002000075a7 */ /* 0x002e6400080211ff */
[----:B-1-3--:R-:W-:Y:S09]  /*3450*/  @!P1 BRA `(.L_x_61) ;  /* 0x0000004400949947 */ /* 0x00aff20003800000 */
.L_x_140:
[----:B------:R-:W-:Y:S01]  /*3460*/  LEA R4, R10, UR26, 0x4 ;  /* 0x0000001a0a047c11 */ /* 0x000fe2000f8e20ff */
[----:B------:R-:W-:Y:S01]  /*3470*/  @UP4 ULEA UR4, UR24, UR26, 0x3 ;  /* 0x0000001a18044291 */ /* 0x000fe2000f8e18ff */
[----:B------:R-:W-:Y:S01]  /*3480*/  PLOP3.LUT P2, PT, PT, PT, PT, 0x80, 0x8 ;  /* 0x000000000008781c */ /* 0x000fe20003f4f070 */
[----:B------:R-:W-:Y:S01]  /*3490*/  ULEA UR31, UR30, UR26, 0x3 ;  /* 0x0000001a1e1f7291 */ /* 0x000fe2000f8e18ff */
[----:B------:R-:W-:Y:S02]  /*34a0*/  PRMT R3, RZ, 0x654, R3 ;  /* 0x00000654ff037816 */ /* 0x000fe40000000003 */
[----:B------:R-:W2:Y:S01]  /*34b0*/  LDS.128 R4, [R4+0x120] ;  /* 0x0001200004047984 */ /* 0x000ea20000000c00 */
[----:B-1----:R-:W-:Y:S02]  /*34c0*/  @P0 SHF.L.U32 R2, R8, 0x1f, RZ ;  /* 0x0000001f08020819 */ /* 0x002fe400000006ff */
[----:B------:R-:W-:Y:S01]  /*34d0*/  SHF.L.U32 R0, R11, 0x1f, RZ ;  /* 0x0000001f0b007819 */ /* 0x000fe200000006ff */
[----:B------:R-:W-:Y:S01]  /*34e0*/  @!PT LDS RZ, [RZ] ;  /* 0x00000000fffff984 */ /* 0x000fe20000000800 */
[----:B------:R-:W-:Y:S01]  /*34f0*/  @!PT LDS RZ, [RZ] ;  /* 0x00000000fffff984 */ /* 0x000fe20000000800 */
[----:B------:R-:W-:Y:S01]  /*3500*/  @!PT LDS RZ, [RZ] ;  /* 0x00000000fffff984 */ /* 0x000fe20000000800 */
[----:B------:R-:W-:Y:S01]  /*3510*/  @!PT LDS RZ, [RZ] ;  /* 0x00000000fffff984 */ /* 0x000fe20000000800 */
[----:B------:R1:W-:Y:S06]  /*3520*/  MEMBAR.ALL.CTA ;  /* 0x0000000000007992 */ /* 0x0003ec0000008000 */
[----:B-1----:R-:W1:Y:S02]  /*3530*/  FENCE.VIEW.ASYNC.S ;  /* 0x00000000000073c6 */ /* 0x002e640000000000 */
[----:B-1----:R1:W-:Y:S01]  /*3540*/  SYNCS.ARRIVE.TRANS64.RED.A1T0 RZ, [R3+URZ], RZ ;  /* 0x000000ff03ff79a7 */ /* 0x0023e200081004ff */
[----:B------:R1:W3:Y:S01]  /*3550*/  @P0 SYNCS.PHASECHK.TRANS64.TRYWAIT P2, [UR4], R2 ;  /* 0x00000002ff0005a7 */ /* 0x0002e20008041104 */
[----:B------:R-:W-:Y:S01]  /*3560*/  ULEA.HI UR4, UR30, UR30, URZ, 0x1 ;  /* 0x0000001e1e047291 */ /* 0x000fe2000f8f08ff */
[----:B--2---:R-:W-:-:S03]  /*3570*/  LOP3.LUT P1, RZ, R6, 0x1, RZ, 0xc0, !PT ;  /* 0x0000000106ff7812 */ /* 0x004fc6000782c0ff */
[----:B------:R-:W-:Y:S02]  /*3580*/  USHF.L.U32 UR11, UR4, 0x5, URZ ;  /* 0x00000005040b7899 */ /* 0x000fe400080006ff */
[----:B------:R-:W-:Y:S02]  /*3590*/  ULOP3.LUT UR4, UR4, 0xffe, URZ, 0xc0, !UPT ;  /* 0x00000ffe04047892 */ /* 0x000fe4000f8ec0ff */
[----:B------:R-:W-:Y:S02]  /*35a0*/  ULOP3.LUT UR11, UR11, 0xffffffc0, URZ, 0xc0, !UPT ;  /* 0xffffffc00b0b7892 */ /* 0x000fe4000f8ec0ff */
[----:B------:R-:W-:Y:S02]  /*35b0*/  UIADD3 UR4, UPT, UPT, -UR4, UR30, URZ ;  /* 0x0000001e04047290 */ /* 0x000fe4000fffe1ff */
[----:B------:R-:W-:Y:S01]  /*35c0*/  UIADD3 UR11, UPT, UPT, UR42, UR11, URZ ;  /* 0x0000000b2a0b7290 */ /* 0x000fe2000fffe0ff */
[----:B------:R-:W2:Y:S03]  /*35d0*/  SYNCS.PHASECHK.TRANS64.TRYWAIT P0, [UR31+0xd0], R0 ;  /* 0x0000d000ff0075a7 */ /* 0x000ea6000800111f */
[----:B------:R-:W-:Y:S01]  /*35e0*/  ULEA UR11, UR4, UR11, 0x14 ;  /* 0x0000000b040b7291 */ /* 0x000fe2000f8ea0ff */
[----:B-123--:R-:W-:Y:S11]  /*35f0*/  @!P0 BRA `(.L_x_62) ;  /* 0x0000004400408947 */ /* 0x00eff60003800000 */
.L_x_142:
[----:B------:R-:W-:Y:S01]  /*3600*/  IADD3 R10, PT, PT, R10, 0x1, RZ ;  /* 0x000000010a0a7810 */ /* 0x000fe20007ffe0ff */
[----:B------:R-:W-:Y:S06]  /*3610*/  BRA.U !UP4, `(.L_x_63) ;  /* 0x000000010cc07547 */ /* 0x000fec000b800000 */
[----:B------:R-:W-:Y:S01]  /*3620*/  UPLOP3.LUT UP2, UPT, UPT, UPT, UPT, 0x40, 0x4 ;  /* 0x000000000004789c */ /* 0x000fe20003f4e870 */
[----:B------:R-:W-:Y:S01]  /*3630*/  UMOV UR23, UR41 ;  /* 0x0000002900177c82 */ /* 0x000fe20008000000 */
[----:B------:R-:W-:Y:S01]  /*3640*/  UMOV UR22, UR40 ;  /* 0x0000002800167c82 */ /* 0x000fe20008000000 */
[----:B------:R-:W-:-:S08]  /*3650*/  UMOV UR10, UR24 ;  /* 0x00000018000a7c82 */ /* 0x000fd00008000000 */
.L_x_66:
[----:B------:R-:W-:Y:S02]  /*3660*/  UIADD3 UR23, UPT, UPT, UR23, 0x1, URZ ;  /* 0x0000000117177890 */ /* 0x000fe4000fffe0ff */
[----:B--2---:R-:W-:Y:S02]  /*3670*/  ULEA UR5, UR10, UR26, 0x3 ;  /* 0x0000001a0a057291 */ /* 0x004fe4000f8e18ff */
[----:B------:R-:W-:Y:S01]  /*3680*/  UISETP.NE.AND UP3, UPT, UR23, URZ, UPT ;  /* 0x000000ff1700728c */ /* 0x000fe2000bf65270 */
[----:B---3--:R-:W-:Y:S10]  /*3690*/  @P2 BRA `(.L_x_64) ;  /* 0x00000000000c2947 */ /* 0x008ff40003800000 */
[----:B-1----:R-:W-:Y:S04]  /*36a0*/  SHF.L.U32 R2, R8, 0x1f, RZ ;  /* 0x0000001f08027819 */ /* 0x002fe800000006ff */
[----:B------:R-:W1:Y:S02]  /*36b0*/  SYNCS.PHASECHK.TRANS64.TRYWAIT P0, [UR5], R2 ;  /* 0x00000002ff0075a7 */ /* 0x000e640008001105 */
[----:B-1----:R-:W-:Y:S05]  /*36c0*/  @!P0 BRA `(.L_x_65) ;  /* 0x0000004400248947 */ /* 0x002fea0003800000 */
.L_x_64:
[----:B------:R-:W-:Y:S01]  /*36d0*/  UISETP.NE.AND UP0, UPT, UR22, 0x1, UPT ;  /* 0x000000011600788c */ /* 0x000fe2000bf05270 */
[----:B------:R-:W-:Y:S01]  /*36e0*/  PLOP3.LUT P2, PT, PT, PT, PT, 0x80, 0x8 ;  /* 0x000000000008781c */ /* 0x000fe20003f4f070 */
[----:B------:R-:W-:Y:S02]  /*36f0*/  UIADD3 UR4, UPT, UPT, UR10, 0x1, URZ ;  /* 0x000000010a047890 */ /* 0x000fe4000fffe0ff */
[----:B------:R-:W-:Y:S02]  /*3700*/  UIADD3 UR25, UPT, UPT, UR5, 0x28, URZ ;  /* 0x0000002805197890 */ /* 0x000fe4000fffe0ff */
[----:B------:R-:W-:Y:S01]  /*3710*/  UISETP.NE.AND UP1, UPT, UR4, 0x5, UPT ;  /* 0x000000050400788c */ /* 0x000fe2000bf25270 */
[----:B------:R-:W-:Y:S01]  /*3720*/  PLOP3.LUT P0, PT, PT, PT, UP0, 0x80, 0x8 ;  /* 0x000000000008781c */ /* 0x000fe20003f0f008 */
[----:B------:R-:W-:Y:S02]  /*3730*/  UIADD3 UR22, UPT, UPT, UR22, -0x1, URZ ;  /* 0xffffffff16167890 */ /* 0x000fe4000fffe0ff */
[----:B------:R-:W-:Y:S02]  /*3740*/  USEL UR6, URZ, 0x1, UP1 ;  /* 0x00000001ff067887 */ /* 0x000fe40008800000 */
[----:B------:R-:W-:Y:S01]  /*3750*/  USEL UR24, UR4, URZ, UP1 ;  /* 0x000000ff04187287 */ /* 0x000fe20008800000 */
[----:B------:R-:W-:Y:S01]  /*3760*/  UMOV UR7, 0x40004040 ;  /* 0x4000404000077882 */ /* 0x000fe20000000000 */
[----:B------:R-:W-:Y:S02]  /*3770*/  UMOV UR5, 0x40004040 ;  /* 0x4000404000057882 */ /* 0x000fe40000000000 */
[----:B------:R-:W-:Y:S01]  /*3780*/  @UP0 ULEA UR4, UR24, UR26, 0x3 ;  /* 0x0000001a18040291 */ /* 0x000fe2000f8e18ff */
[----:B------:R-:W-:Y:S01]  /*3790*/  LOP3.LUT R8, R8, UR6, RZ, 0x3c, !PT ;  /* 0x0000000608087c12 */ /* 0x000fe2000f8e3cff */
[----:B------:R-:W-:Y:S01]  /*37a0*/  ULEA UR6, UR10, UR29, 0x9 ;  /* 0x0000001d0a067291 */ /* 0x000fe2000f8e48ff */
[----:B------:R-:W-:Y:S02]  /*37b0*/  UMOV UR21, 0x40004040 ;  /* 0x4000404000157882 */ /* 0x000fe40000000000 */
[----:B-1----:R-:W-:Y:S01]  /*37c0*/  @P0 SHF.L.U32 R0, R8, 0x1f, RZ ;  /* 0x0000001f08000819 */ /* 0x002fe200000006ff */
[----:B------:R-:W-:Y:S02]  /*37d0*/  UIADD3 UR20, UPT, UPT, UR6, 0x2, URZ ;  /* 0x0000000206147890 */ /* 0x000fe4000fffe0ff */
[----:B------:R-:W-:Y:S01]  /*37e0*/  UIADD3 UR16, UPT, UPT, UR6, 0x4, URZ ;  /* 0x0000000406107890 */ /* 0x000fe2000fffe0ff */
[----:B------:R2:W3:Y:S01]  /*37f0*/  @P0 SYNCS.PHASECHK.TRANS64.TRYWAIT P2, [UR4], R0 ;  /* 0x00000000ff0005a7 */ /* 0x0004e20008041104 */
[----:B------:R-:W-:Y:S02]  /*3800*/  ULEA UR4, UR10, UR28, 0x9 ;  /* 0x0000001c0a047291 */ /* 0x000fe4000f8e48ff */
[----:B------:R-:W-:Y:S02]  /*3810*/  UIADD3 UR12, UPT, UPT, UR6, 0x6, URZ ;  /* 0x00000006060c7890 */ /* 0x000fe4000fffe0ff */
[----:B------:R-:W-:Y:S02]  /*3820*/  UIADD3 UR18, UPT, UPT, UR4, 0x2, URZ ;  /* 0x0000000204127890 */ /* 0x000fe4000fffe0ff */
[----:B------:R-:W-:Y:S02]  /*3830*/  UIADD3 UR14, UPT, UPT, UR4, 0x4, URZ ;  /* 0x00000004040e7890 */ /* 0x000fe4000fffe0ff */
[----:B------:R-:W-:Y:S01]  /*3840*/  UIADD3 UR8, UPT, UPT, UR4, 0x6, URZ ;  /* 0x0000000604087890 */ /* 0x000fe2000fffe0ff */
[----:B------:R2:W-:Y:S01]  /*3850*/  UTCHMMA gdesc[UR4], gdesc[UR6], tmem[UR11], tmem[UR38], idesc[UR39], UP2 ;  /* 0x00ff2606040075ea */ /* 0x0005e2000900000b */
[----:B------:R-:W-:Y:S01]  /*3860*/  UPLOP3.LUT UP2, UPT, UPT, UPT, UPT, 0x80, 0x8 ;  /* 0x000000000008789c */ /* 0x000fe20003f4f070 */
[----:B------:R-:W-:Y:S01]  /*3870*/  UMOV UR19, 0x40004040 ;  /* 0x4000404000137882 */ /* 0x000fe20000000000 */
[----:B------:R-:W-:Y:S01]  /*3880*/  UMOV UR17, 0x40004040 ;  /* 0x4000404000117882 */ /* 0x000fe20000000000 */
[----:B------:R2:W-:Y:S01]  /*3890*/  UTCHMMA gdesc[UR18], gdesc[UR20], tmem[UR11], tmem[UR36], idesc[UR37], UPT ;  /* 0x00ff2414120075ea */ /* 0x0005e2000b80000b */
[----:B------:R-:W-:Y:S01]  /*38a0*/  UMOV UR15, 0x40004040 ;  /* 0x40004040000f7882 */ /* 0x000fe20000000000 */
[----:B------:R-:W-:Y:S01]  /*38b0*/  UMOV UR13, 0x40004040 ;  /* 0x40004040000d7882 */ /* 0x000fe20000000000 */
[----:B------:R-:W-:Y:S01]  /*38c0*/  UMOV UR9, 0x40004040 ;  /* 0x4000404000097882 */ /* 0x000fe20000000000 */
[----:B------:R2:W-:Y:S01]  /*38d0*/  UTCHMMA gdesc[UR14], gdesc[UR16], tmem[UR11], tmem[UR34], idesc[UR35], UPT ;  /* 0x00ff22100e0075ea */ /* 0x0005e2000b80000b */
[----:B------:R2:W-:Y:S01]  /*38e0*/  UTCHMMA gdesc[UR8], gdesc[UR12], tmem[UR11], tmem[UR32], idesc[UR33], UPT ;  /* 0x00ff200c080075ea */ /* 0x0005e2000b80000b */
[----:B------:R2:W-:Y:S01]  /*38f0*/  UTCBAR.MULTICAST [UR25], URZ, UR27 ;  /* 0x000000ff190073e9 */ /* 0x0005e2000800081b */
[----:B------:R-:W-:Y:S01]  /*3900*/  UMOV UR10, UR24 ;  /* 0x00000018000a7c82 */ /* 0x000fe20008000000 */
[----:B------:R-:W-:Y:S05]  /*3910*/  BRA.U UP3, `(.L_x_66) ;  /* 0xfffffffd03507547 */ /* 0x000fea000b83ffff */
.L_x_63:
[----:B--2---:R-:W-:Y:S01]  /*3920*/  UIADD3 UR4, UPT, UPT, UR30, 0x1, URZ ;  /* 0x000000011e047890 */ /* 0x004fe2000fffe0ff */
[C---:B------:R-:W-:Y:S01]  /*3930*/  ISETP.NE.AND P0, PT, R10.reuse, 0x2, PT ;  /* 0x000000020a00780c */ /* 0x040fe20003f05270 */
[----:B------:R-:W-:Y:S02]  /*3940*/  UIADD3 UR5, UPT, UPT, UR31, 0xb0, URZ ;  /* 0x000000b01f057890 */ /* 0x000fe4000fffe0ff */
[----:B------:R-:W-:Y:S01]  /*3950*/  UISETP.NE.AND UP0, UPT, UR4, 0x4, UPT ;  /* 0x000000040400788c */ /* 0x000fe2000bf05270 */
[----:B-1----:R-:W-:Y:S02]  /*3960*/  SEL R0, RZ, 0x1, P0 ;  /* 0x00000001ff007807 */ /* 0x002fe40000000000 */
[----:B------:R-:W-:Y:S01]  /*3970*/  SEL R10, R10, RZ, P0 ;  /* 0x000000ff0a0a7207 */ /* 0x000fe20000000000 */
[----:B------:R-:W-:Y:S01]  /*3980*/  USEL UR6, URZ, 0x1, UP0 ;  /* 0x00000001ff067887 */ /* 0x000fe20008000000 */
[----:B------:R-:W-:Y:S01]  /*3990*/  LOP3.LUT R9, R9, R0, RZ, 0x3c, !PT ;  /* 0x0000000009097212 */ /* 0x000fe200078e3cff */
[----:B------:R-:W-:Y:S01]  /*39a0*/  USEL UR30, UR4, URZ, UP0 ;  /* 0x000000ff041e7287 */ /* 0x000fe20008000000 */
[----:B------:R1:W-:Y:S03]  /*39b0*/  UTCBAR [UR5], URZ ;  /* 0x000000ff050073e9 */ /* 0x0003e600080000ff */
[----:B------:R-:W-:Y:S01]  /*39c0*/  LOP3.LUT R11, R11, UR6, RZ, 0x3c, !PT ;  /* 0x000000060b0b7c12 */ /* 0x000fe2000f8e3cff */
[----:B------:R-:W-:Y:S07]  /*39d0*/  @P1 BRA `(.L_x_67) ;  /* 0xfffffff800881947 */ /* 0x000fee000383ffff */
[----:B------:R-:W2:Y:S01]  /*39e0*/  S2UR UR8, SR_CgaCtaId ;  /* 0x00000000000879c3 */ /* 0x000ea20000008800 */
[----:B------:R-:W-:Y:S01]  /*39f0*/  ELECT P0, URZ, PT ;  /* 0x0000000000ff782f */ /* 0x000fe20003800000 */
[----:B------:R-:W-:Y:S01]  /*3a00*/  IMAD.MOV.U32 R0, RZ, RZ, 0x1 ;  /* 0x00000001ff007424 */ /* 0x000fe200078e00ff */
[----:B------:R-:W-:Y:S01]  /*3a10*/  UIADD3 UR26, UPT, UPT, UR26, 0xd0, URZ ;  /* 0x000000d01a1a7890 */ /* 0x000fe2000fffe0ff */
[----:B------:R-:W-:Y:S01]  /*3a20*/  SHF.L.U32 R2, R11, 0x1f, RZ ;  /* 0x0000001f0b027819 */ /* 0x000fe200000006ff */
[----:B------:R-:W-:-:S03]  /*3a30*/  UMOV UR4, 0x40 ;  /* 0x0000004000047882 */ /* 0x000fc60000000000 */
[----:B------:R-:W-:Y:S01]  /*3a40*/  UVIRTCOUNT.DEALLOC.SMPOOL 0x80 ;  /* 0x000000800000784c */ /* 0x000fe20000000000 */
[----:B--2---:R-:W-:Y:S02]  /*3a50*/  ULEA UR8, UR8, UR4, 0x18 ;  /* 0x0000000408087291 */ /* 0x004fe4000f8ec0ff */
[----:B------:R-:W-:-:S07]  /*3a60*/  ULEA UR4, UR30, UR26, 0x3 ;  /* 0x0000001a1e047291 */ /* 0x000fce000f8e18ff */
[----:B------:R2:W-:Y:S02]  /*3a70*/  @P0 STS.U8 [UR8+0x1c], R0 ;  /* 0x00001c00ff000988 */ /* 0x0005e40008000008 */
[----:B------:R-:W4:Y:S02]  /*3a80*/  SYNCS.PHASECHK.TRANS64.TRYWAIT P0, [UR4], R2 ;  /* 0x00000002ff0075a7 */ /* 0x000f240008001104 */
[----:B--2-4-:R-:W-:Y:S05]  /*3a90*/  @!P0 BRA `(.L_x_68) ;  /* 0x0000004000488947 */ /* 0x014fea0003800000 */
.L_x_145:
[----:B------:R-:W-:-:S04]  /*3aa0*/  UIADD3 UR4, UPT, UPT, UR30, 0x1, URZ ;  /* 0x000000011e047890 */ /* 0x000fc8000fffe0ff */
[----:B------:R-:W-:-:S04]  /*3ab0*/  UISETP.NE.AND UP0, UPT, UR4, 0x4, UPT ;  /* 0x000000040400788c */ /* 0x000fc8000bf05270 */
[----:B------:R-:W-:Y:S02]  /*3ac0*/  USEL UR6, URZ, 0x1, UP0 ;  /* 0x00000001ff067887 */ /* 0x000fe40008000000 */
[----:B------:R-:W-:-:S04]  /*3ad0*/  USEL UR4, UR4, URZ, UP0 ;  /* 0x000000ff04047287 */ /* 0x000fc80008000000 */
[----:B-1----:R-:W-:Y:S01]  /*3ae0*/  ULEA UR5, UR4, UR26, 0x3 ;  /* 0x0000001a04057291 */ /* 0x002fe2000f8e18ff */
[----:B--2---:R-:W-:-:S04]  /*3af0*/  LOP3.LUT R2, R11, UR6, RZ, 0x3c, !PT ;  /* 0x000000060b027c12 */ /* 0x004fc8000f8e3cff */
[----:B------:R-:W-:-:S04]  /*3b00*/  SHF.L.U32 R3, R2, 0x1f, RZ ;  /* 0x0000001f02037819 */ /* 0x000fc800000006ff */
[----:B------:R-:W1:Y:S02]  /*3b10*/  SYNCS.PHASECHK.TRANS64.TRYWAIT P0, [UR5], R3 ;  /* 0x00000003ff0075a7 */ /* 0x000e640008001105 */
[----:B-1----:R-:W-:Y:S05]  /*3b20*/  @!P0 BRA `(.L_x_69) ;  /* 0x00000040003c8947 */ /* 0x002fea0003800000 */
.L_x_147:
        /* <DEDUP_REMOVED lines=9> */
.L_x_149:
[----:B------:R-:W-:-:S04]  /*3bc0*/  UIADD3 UR4, UPT, UPT, UR4, 0x1, URZ ;  /* 0x0000000104047890 */ /* 0x000fc8000fffe0ff */
[----:B------:R-:W-:-:S04]  /*3bd0*/  UISETP.NE.AND UP0, UPT, UR4, 0x4, UPT ;  /* 0x000000040400788c */ /* 0x000fc8000bf05270 */
[----:B------:R-:W-:Y:S02]  /*3be0*/  USEL UR5, URZ, 0x1, UP0 ;  /* 0x00000001ff057887 */ /* 0x000fe40008000000 */
[----:B------:R-:W-:-:S04]  /*3bf0*/  USEL UR4, UR4, URZ, UP0 ;  /* 0x000000ff04047287 */ /* 0x000fc80008000000 */
[----:B------:R-:W-:Y:S01]  /*3c00*/  ULEA UR4, UR4, UR26, 0x3 ;  /* 0x0000001a04047291 */ /* 0x000fe2000f8e18ff */
[----:B------:R-:W-:-:S04]  /*3c10*/  LOP3.LUT R2, R2, UR5, RZ, 0x3c, !PT ;  /* 0x0000000502027c12 */ /* 0x000fc8000f8e3cff */
[----:B------:R-:W-:-:S04]  /*3c20*/  SHF.L.U32 R2, R2, 0x1f, RZ ;  /* 0x0000001f02027819 */ /* 0x000fc800000006ff */
[----:B------:R-:W2:Y:S02]  /*3c30*/  SYNCS.PHASECHK.TRANS64.TRYWAIT P0, [UR4], R2 ;  /* 0x00000002ff0075a7 */ /* 0x000ea40008001104 */
[----:B--2---:R-:W-:Y:S05]  /*3c40*/  @!P0 BRA `(.L_x_71) ;  /* 0x0000004000248947 */ /* 0x004fea0003800000 */
.L_x_151:
[----:B------:R-:W-:Y:S01]  /*3c50*/  NOP ;  /* 0x0000000000007918 */ /* 0x000fe20000000000 */
[----:B-1----:R-:W1:Y:S01]  /*3c60*/  LDS R0, [UR8+0x14] ;  /* 0x00001408ff007984 */ /* 0x002e620008000800 */
[----:B------:R-:W-:Y:S01]  /*3c70*/  ULOP3.LUT UR4, UR42, 0xffff, URZ, 0xc0, !UPT ;  /* 0x0000ffff2a047892 */ /* 0x000fe2000f8ec0ff */
[----:B------:R-:W-:Y:S01]  /*3c80*/  UMOV UR5, 0xffff ;  /* 0x0000ffff00057882 */ /* 0x000fe20000000000 */
[----:B------:R-:W-:Y:S02]  /*3c90*/  UMOV UR6, 0x1 ;  /* 0x0000000100067882 */ /* 0x000fe40000000000 */
[----:B------:R-:W-:-:S04]  /*3ca0*/  USHF.R.U32.HI UR4, URZ, 0x5, UR4 ;  /* 0x00000005ff047899 */ /* 0x000fc80008011604 */
[----:B------:R-:W-:Y:S02]  /*3cb0*/  USHF.L.U32 UR5, UR5, UR4, URZ ;  /* 0x0000000405057299 */ /* 0x000fe400080006ff */
[----:B------:R-:W-:-:S04]  /*3cc0*/  USHF.L.U32 UR4, UR6, UR4, URZ ;  /* 0x0000000406047299 */ /* 0x000fc800080006ff */
[----:B-1----:R-:W-:-:S04]  /*3cd0*/  LOP3.LUT R0, R0, UR5, RZ, 0xc0, !PT ;  /* 0x0000000500007c12 */ /* 0x002fc8000f8ec0ff */
[----:B------:R-:W-:-:S13]  /*3ce0*/  ISETP.NE.AND P0, PT, R0, UR5, PT ;  /* 0x0000000500007c0c */ /* 0x000fda000bf05270 */
[----:B------:R-:W-:Y:S05]  /*3cf0*/  @P0 BRA `(.L_x_72) ;  /* 0x0000000000580947 */ /* 0x000fea0003800000 */
[----:B------:R-:W1:Y:S02]  /*3d00*/  LDS R0, [UR8+0x18] ;  /* 0x00001808ff007984 */ /* 0x000e640008000800 */
[----:B-1----:R-:W-:-:S04]  /*3d10*/  LOP3.LUT R0, R0, UR4, RZ, 0xc0, !PT ;  /* 0x0000000400007c12 */ /* 0x002fc8000f8ec0ff */
[----:B------:R-:W-:-:S13]  /*3d20*/  ISETP.NE.AND P0, PT, R0, UR4, PT ;  /* 0x0000000400007c0c */ /* 0x000fda000bf05270 */
[----:B------:R-:W-:Y:S05]  /*3d30*/  @P0 BRA `(.L_x_73) ;  /* 0x00000000003c0947 */ /* 0x000fea0003800000 */
[----:B------:R-:W1:Y:S01]  /*3d40*/  S2R R2, SR_LANEID ;  /* 0x0000000000027919 */ /* 0x000e620000000000 */
[----:B------:R-:W-:-:S06]  /*3d50*/  ULOP3.LUT UR5, URZ, UR5, URZ, 0x33, !UPT ;  /* 0x00000005ff057292 */ /* 0x000fcc000f8e33ff */
[----:B------:R-:W-:-:S04]  /*3d60*/  IMAD.U32 R0, RZ, RZ, UR5 ;  /* 0x00000005ff007e24 */ /* 0x000fc8000f8e00ff */
[----:B------:R2:W4:Y:S02]  /*3d70*/  REDUX UR7, R0 ;  /* 0x00000000000773c4 */ /* 0x0005240000000000 */
[----:B------:R1:W-:Y:S01]  /*3d80*/  UTCATOMSWS.AND URZ, UR5 ;  /* 0x0000000500ff79e3 */ /* 0x0003e20008000000 */
[----:B--2---:R-:W-:Y:S01]  /*3d90*/  LOP3.LUT R0, RZ, UR4, RZ, 0x33, !PT ;  /* 0x00000004ff007c12 */ /* 0x004fe2000f8e33ff */
[----:B------:R-:W-:Y:S02]  /*3da0*/  VOTEU.ANY UR4, UPT, PT ;  /* 0x0000000000047886 */ /* 0x000fe400038e0100 */
[----:B------:R-:W-:Y:S02]  /*3db0*/  UFLO.U32 UR4, UR4 ;  /* 0x00000004000472bd */ /* 0x000fe400080e0000 */
[----:B------:R-:W2:Y:S04]  /*3dc0*/  REDUX UR6, R0 ;  /* 0x00000000000673c4 */ /* 0x000ea80000000000 */
[----:B-1----:R-:W-:-:S02]  /*3dd0*/  ISETP.EQ.U32.AND P0, PT, R2, UR4, PT ;  /* 0x0000000402007c0c */ /* 0x002fc4000bf02070 */
[----:B----4-:R-:W-:-:S11]  /*3de0*/  MOV R2, UR7 ;  /* 0x0000000700027c02 */ /* 0x010fd60008000f00 */
[----:B------:R1:W-:Y:S01]  /*3df0*/  @P0 ATOMS.AND RZ, [UR8+0x14], R2 ;  /* 0x00001402ffff098c */ /* 0x0003e2000a800008 */
[----:B--2---:R-:W-:-:S05]  /*3e00*/  IMAD.U32 R0, RZ, RZ, UR6 ;  /* 0x00000006ff007e24 */ /* 0x004fca000f8e00ff */
[----:B------:R1:W-:Y:S01]  /*3e10*/  @P0 ATOMS.AND RZ, [UR8+0x18], R0 ;  /* 0x00001800ffff098c */ /* 0x0003e2000a800008 */
[----:B------:R-:W-:Y:S05]  /*3e20*/  BRA `(.L_x_74) ;  /* 0x0000000000147947 */ /* 0x000fea0003800000 */
.L_x_73:
[----:B------:R-:W-:Y:S02]  /*3e30*/  MOV R2, 0x3e50 ;  /* 0x00003e5000027802 */ /* 0x000fe40000000f00 */
[----:B---3-5:R-:W-:Y:S05]  /*3e40*/  CALL.REL.NOINC `($__internal_0_$__cuda_sm10x_tcgen05_guardrail_trap_col_being_dealloced_not_returned_by_alloc) ;  /* 0x0000004000987944 */ /* 0x028fea0003c00000 */
[----:B------:R-:W-:Y:S05]  /*3e50*/  BRA `(.L_x_74) ;  /* 0x0000000000087947 */ /* 0x000fea0003800000 */
.L_x_72:
[----:B------:R-:W-:Y:S02]  /*3e60*/  MOV R2, 0x3e80 ;  /* 0x00003e8000027802 */ /* 0x000fe40000000f00 */
[----:B---3-5:R-:W-:Y:S05]  /*3e70*/  CALL.REL.NOINC `($__internal_2_$__cuda_sm10x_tcgen05_guardrail_trap_unallocated_columns_being_dealloced) ;  /* 0x0000004000a47944 */ /* 0x028fea0003c00000 */
.L_x_74:
[----:B------:R-:W-:Y:S01]  /*3e80*/  NOP ;  /* 0x0000000000007918 */ /* 0x000fe20000000000 */
[----:B------:R-:W-:Y:S05]  /*3e90*/  EXIT ;  /* 0x000000000000794d */ /* 0x000fea0003800000 */
.L_x_56:
[----:B------:R-:W-:-:S09]  /*3ea0*/  UISETP.NE.OR UP0, UPT, UR18, 0x3, !UP3 ;  /* 0x000000031200788c */ /* 0x000fd2000df05670 */
[----:B------:R-:W-:Y:S05]  /*3eb0*/  BRA.U UP0, `(.L_x_75) ;  /* 0x0000001100247547 */ /* 0x000fea000b800000 */
[----:B------:R-:W2:Y:S01]  /*3ec0*/  LDCU.64 UR4, c[0x0][0x888] ;  /* 0x00011100ff0477ac */ /* 0x000ea20008000a00 */
[----:B------:R-:W3:Y:S01]  /*3ed0*/  LDC.64 R12, c[0x0][0x348] ;  /* 0x0000d200ff0c7b82 */ /* 0x000ee20000000a00 */
[----:B------:R-:W-:Y:S02]  /*3ee0*/  HFMA2 R9, -RZ, RZ, 0, 0 ;  /* 0x00000000ff097431 */ /* 0x000fe400000001ff */
[----:B------:R-:W-:Y:S01]  /*3ef0*/  IMAD.MOV.U32 R11, RZ, RZ, 0x1 ;  /* 0x00000001ff0b7424 */ /* 0x000fe200078e00ff */
[----:B------:R-:W4:Y:S01]  /*3f00*/  LDCU UR37, c[0x0][0x370] ;  /* 0x00006e00ff2577ac */ /* 0x000f220008000800 */
[----:B------:R-:W-:Y:S01]  /*3f10*/  IMAD.MOV.U32 R10, RZ, RZ, RZ ;  /* 0x000000ffff0a7224 */ /* 0x000fe200078e00ff */
[----:B------:R-:W-:Y:S01]  /*3f20*/  MOV R3, 0x1000 ;  /* 0x0000100000037802 */ /* 0x000fe20000000f00 */
[----:B------:R-:W4:Y:S01]  /*3f30*/  LDCU.128 UR32, c[0x0][0xb10] ;  /* 0x00016200ff2077ac */ /* 0x000f220008000c00 */
[----:B------:R-:W1:Y:S01]  /*3f40*/  LDCU UR31, c[0x0][0x374] ;  /* 0x00006e80ff1f77ac */ /* 0x000e620008000800 */
[----:B------:R-:W1:Y:S01]  /*3f50*/  LDCU.64 UR28, c[0x0][0x890] ;  /* 0x00011200ff1c77ac */ /* 0x000e620008000a00 */
[----:B--2---:R-:W-:Y:S01]  /*3f60*/  UISETP.NE.U32.AND UP0, UPT, UR4, URZ, UPT ;  /* 0x000000ff0400728c */ /* 0x004fe2000bf05070 */
[----:B------:R-:W2:Y:S01]  /*3f70*/  LDCU UR15, c[0x0][0xb0c] ;  /* 0x00016180ff0f77ac */ /* 0x000ea20008000800 */
[----:B------:R-:W3:Y:S01]  /*3f80*/  LDCU UR41, c[0x0][0xb20] ;  /* 0x00016400ff2977ac */ /* 0x000ee20008000800 */
[----:B------:R-:W3:Y:S01]  /*3f90*/  LDCU UR4, c[0x0][0xb30] ;  /* 0x00016600ff0477ac */ /* 0x000ee20008000800 */
[----:B----4-:R-:W-:-:S02]  /*3fa0*/  UIMAD.WIDE.U32 UR6, UR37, UR32, URZ ;  /* 0x00000020250672a5 */ /* 0x010fc4000f8e00ff */
[----:B-1----:R-:W-:Y:S02]  /*3fb0*/  UIMAD.WIDE.U32 UR8, UR31, UR35, URZ ;  /* 0x000000231f0872a5 */ /* 0x002fe4000f8e00ff */
[----:B------:R-:W-:Y:S02]  /*3fc0*/  USEL UR40, URZ, 0x1, UP5 ;  /* 0x00000001ff287887 */ /* 0x000fe4000a800000 */
[----:B------:R-:W-:Y:S02]  /*3fd0*/  UISETP.NE.U32.AND UP6, UPT, UR28, URZ, UPT ;  /* 0x000000ff1c00728c */ /* 0x000fe4000bfc5070 */
[----:B------:R-:W-:Y:S01]  /*3fe0*/  UISETP.NE.AND.EX UP5, UPT, UR5, URZ, UPT, UP0 ;  /* 0x000000ff0500728c */ /* 0x000fe2000bfa5300 */
[----:B------:R-:W-:Y:S01]  /*3ff0*/  UMOV UR24, 0x400 ;  /* 0x0000040000187882 */ /* 0x000fe20000000000 */
[----:B------:R-:W-:Y:S01]  /*4000*/  UISETP.NE.AND UP0, UPT, UR42, 0x1, UPT ;  /* 0x000000012a00788c */ /* 0x000fe2000bf05270 */
[----:B------:R-:W-:Y:S01]  /*4010*/  UMOV UR6, UR7 ;  /* 0x0000000700067c82 */ /* 0x000fe20008000000 */
[----:B------:R-:W-:Y:S01]  /*4020*/  UMOV UR38, UR9 ;  /* 0x0000000900267c82 */ /* 0x000fe20008000000 */
[----:B--2---:R-:W-:Y:S01]  /*4030*/  UISETP.NE.AND UP0, UPT, UR15, 0x1, UPT ;  /* 0x000000010f00788c */ /* 0x004fe2000bf05270 */
[----:B------:R-:W-:Y:S01]  /*4040*/  UMOV UR25, URZ ;  /* 0x000000ff00197c82 */ /* 0x000fe20008000000 */
[----:B------:R-:W-:-:S02]  /*4050*/  UPLOP3.LUT UP4, UPT, UPT, UPT, UPT, 0x40, 0x4 ;  /* 0x000000000004789c */ /* 0x000fc40003f8e870 */
[----:B------:R-:W-:Y:S01]  /*4060*/  UISETP.GE.AND UP2, UPT, UR42, 0x1, UPT ;  /* 0x000000012a00788c */ /* 0x000fe2000bf46270 */
[----:B------:R-:W1:Y:S01]  /*4070*/  LDCU.64 UR16, c[0x0][0xb28] ;  /* 0x00016500ff1077ac */ /* 0x000e620008000a00 */
[----:B------:R-:W-:Y:S02]  /*4080*/  ULEA UR24, UR54, UR24, 0x18 ;  /* 0x0000001836187291 */ /* 0x000fe4000f8ec0ff */
[----:B------:R-:W-:Y:S02]  /*4090*/  UISETP.NE.AND.EX UP6, UPT, UR29, URZ, UPT, UP6 ;  /* 0x000000ff1d00728c */ /* 0x000fe4000bfc5360 */
[----:B------:R-:W-:Y:S02]  /*40a0*/  USHF.R.U32.HI UR39, URZ, UR33, UR6 ;  /* 0x00000021ff277299 */ /* 0x000fe40008011606 */
[----:B---3--:R-:W-:Y:S02]  /*40b0*/  USHF.R.U32.HI UR38, URZ, UR41, UR38 ;  /* 0x00000029ff267299 */ /* 0x008fe40008011626 */
[----:B------:R-:W-:-:S02]  /*40c0*/  UISETP.NE.AND UP0, UPT, UR34, 0x1, UPT ;  /* 0x000000012200788c */ /* 0x000fc4000bf05270 */
[----:B------:R-:W-:-:S11]  /*40d0*/  UISETP.NE.AND UP3, UPT, UR4, 0x1, UPT ;  /* 0x000000010400788c */ /* 0x000fd6000bf65270 */
.L_x_84:
[C---:B------:R-:W-:Y:S02]  /*40e0*/  LEA R8, R10.reuse, UR24, 0x3 ;  /* 0x000000180a087c11 */ /* 0x040fe4000f8e18ff */
[----:B------:R-:W-:Y:S02]  /*40f0*/  SHF.L.U32 R0, R9, 0x1f, RZ ;  /* 0x0000001f09007819 */ /* 0x000fe400000006ff */
[----:B------:R-:W-:Y:S02]  /*4100*/  LEA R4, R10, UR24, 0x4 ;  /* 0x000000180a047c11 */ /* 0x000fe4000f8e20ff */
[----:B--2---:R-:W2:Y:S02]  /*4110*/  SYNCS.PHASECHK.TRANS64.TRYWAIT P0, [R8+URZ+0x90], R0 ;  /* 0x00009000080075a7 */ /* 0x004ea400080011ff */
[----:B--2---:R-:W-:Y:S05]  /*4120*/  @!P0 BRA `(.L_x_76) ;  /* 0x0000003c00048947 */ /* 0x004fea0003800000 */
.L_x_152:
[----:B------:R-:W3:Y:S01]  /*4130*/  LDS.128 R4, [R4+0x120] ;  /* 0x0001200004047984 */ /* 0x000ee20000000c00 */
[----:B------:R-:W-:Y:S01]  /*4140*/  UISETP.GE.AND UP0, UPT, UR42, 0x1, UPT ;  /* 0x000000012a00788c */ /* 0x000fe2000bf06270 */
[----:B------:R-:W-:Y:S01]  /*4150*/  @!PT LDS RZ, [RZ] ;  /* 0x00000000fffff984 */ /* 0x000fe20000000800 */
[----:B------:R-:W-:Y:S01]  /*4160*/  @!PT LDS RZ, [RZ] ;  /* 0x00000000fffff984 */ /* 0x000fe20000000800 */
[----:B------:R-:W-:Y:S01]  /*4170*/  @!PT LDS RZ, [RZ] ;  /* 0x00000000fffff984 */ /* 0x000fe20000000800 */
[----:B------:R-:W-:Y:S01]  /*4180*/  @!PT LDS RZ, [RZ] ;  /* 0x00000000fffff984 */ /* 0x000fe20000000800 */
[----:B------:R4:W-:Y:S06]  /*4190*/  MEMBAR.ALL.CTA ;  /* 0x0000000000007992 */ /* 0x0009ec0000008000 */
[----:B----4-:R-:W4:Y:S01]  /*41a0*/  FENCE.VIEW.ASYNC.S ;  /* 0x00000000000073c6 */ /* 0x010f220000000000 */
[----:B---3--:R-:W-:Y:S11]  /*41b0*/  LOP3.LUT P0, RZ, R6, 0x1, RZ, 0xc0, !PT ;  /* 0x0000000106ff7812 */ /* 0x008ff6000780c0ff */
[----:B------:R-:W-:Y:S02]  /*41c0*/  @!UPT UIADD3 URZ, UPT, UPT, URZ, URZ, URZ ;  /* 0x000000fffffff290 */ /* 0x000fe4000fffe0ff */
[----:B----4-:R-:W-:Y:S01]  /*41d0*/  VOTEU.ANY UP2, P0 ;  /* 0x0000000000ff7886 */ /* 0x010fe20000040100 */
[----:B------:R-:W-:Y:S11]  /*41e0*/  PLOP3.LUT P0, PT, PT, PT, UP2, 0x80, 0x8 ;  /* 0x000000000008781c */ /* 0x000ff60003f0f028 */
[----:B------:R-:W-:Y:S02]  /*41f0*/  @!UPT UIADD3 URZ, UPT, UPT, URZ, URZ, URZ ;  /* 0x000000fffffff290 */ /* 0x000fe4000fffe0ff */
[----:B--2---:R-:W-:Y:S02]  /*4200*/  @P0 SHF.R.U32.HI R0, RZ, 0x10, R5 ;  /* 0x00000010ff000819 */ /* 0x004fe40000011605 */
[----:B------:R-:W-:Y:S02]  /*4210*/  @P0 MOV R2, R4 ;  /* 0x0000000400020202 */ /* 0x000fe40000000f00 */
[----:B------:R-:W-:Y:S01]  /*4220*/  @P0 R2UR UR4, R0 ;  /* 0x00000000000402ca */ /* 0x000fe200000e0000 */
[----:B------:R-:W-:Y:S01]  /*4230*/  VIADD R0, R8, 0xa0 ;  /* 0x000000a008007836 */ /* 0x000fe20000000000 */
[----:B------:R-:W-:Y:S02]  /*4240*/  @P0 LOP3.LUT R4, R5, 0xffff, RZ, 0xc0, !PT ;  /* 0x0000ffff05040812 */ /* 0x000fe400078ec0ff */
[----:B------:R-:W-:Y:S02]  /*4250*/  @P0 R2UR UR6, R2 ;  /* 0x00000000020602ca */ /* 0x000fe400000e0000 */
[----:B------:R-:W-:Y:S02]  /*4260*/  PRMT R0, RZ, 0x654, R0 ;  /* 0x00000654ff007816 */ /* 0x000fe40000000000 */
[----:B------:R-:W-:Y:S02]  /*4270*/  @P0 R2UR UR5, R4 ;  /* 0x00000000040502ca */ /* 0x000fe400000e0000 */
[----:B------:R2:W-:Y:S03]  /*4280*/  SYNCS.ARRIVE.TRANS64.RED.A1T0 RZ, [R0+URZ], RZ ;  /* 0x000000ff00ff79a7 */ /* 0x0005e600081004ff */
[----:B------:R-:W-:Y:S04]  /*4290*/  @UP2 UMOV UR27, UR4 ;  /* 0x00000004001b2c82 */ /* 0x000fe80008000000 */
[----:B------:R-:W-:Y:S04]  /*42a0*/  @UP2 UMOV UR14, UR6 ;  /* 0x00000006000e2c82 */ /* 0x000fe80008000000 */
[----:B------:R-:W-:Y:S01]  /*42b0*/  @UP2 UMOV UR13, UR5 ;  /* 0x00000005000d2c82 */ /* 0x000fe20008000000 */
[----:B------:R-:W-:Y:S05]  /*42c0*/  BRA.U !UP0, `(.L_x_77) ;  /* 0x0000000108c07547 */ /* 0x000fea000b800000 */
[----:B------:R-:W-:Y:S02]  /*42d0*/  UIMAD.WIDE.U32 UR8, UR13, UR35, URZ ;  /* 0x000000230d0872a5 */ /* 0x000fe4000f8e00ff */
[----:B------:R-:W-:Y:S02]  /*42e0*/  UP2UR UR12, UPR, URZ, 0x4 ;  /* 0x00000004ff0c7883 */ /* 0x000fe40008000000 */
[----:B------:R-:W-:Y:S02]  /*42f0*/  UISETP.NE.AND UP2, UPT, UR34, 0x1, UPT ;  /* 0x000000012200788c */ /* 0x000fe4000bf45270 */
[----:B------:R-:W-:Y:S02]  /*4300*/  UIMAD.WIDE.U32 UR10, UR14, UR32, URZ ;  /* 0x000000200e0a72a5 */ /* 0x000fe4000f8e00ff */
[----:B------:R-:W-:Y:S02]  /*4310*/  USEL UR4, UR31, UR38, !UP2 ;  /* 0x000000261f047287 */ /* 0x000fe4000d000000 */
[----:B------:R-:W-:Y:S02]  /*4320*/  UISETP.NE.AND UP0, UPT, UR15, 0x1, UPT ;  /* 0x000000010f00788c */ /* 0x000fe4000bf05270 */
[----:B------:R-:W-:Y:S02]  /*4330*/  UP2UR UR22, UPR, URZ, 0x2 ;  /* 0x00000002ff167883 */ /* 0x000fe40008000000 */
[----:B------:R-:W-:Y:S02]  /*4340*/  UISETP.NE.AND UP1, UPT, UR42, 0x1, UPT ;  /* 0x000000012a00788c */ /* 0x000fe4000bf25270 */
[----:B-1----:R-:W-:Y:S02]  /*4350*/  UIMAD.WIDE.U32 UR18, UR4, UR16, URZ ;  /* 0x00000010041272a5 */ /* 0x002fe4000f8e00ff */
[----:B------:R-:W-:Y:S01]  /*4360*/  USEL UR7, UR37, UR39, !UP0 ;  /* 0x0000002725077287 */ /* 0x000fe2000c000000 */
[----:B------:R-:W-:Y:S02]  /*4370*/  UMOV UR5, UR9 ;  /* 0x0000000900057c82 */ /* 0x000fe40008000000 */
[----:B------:R-:W-:Y:S02]  /*4380*/  USHF.R.U32.HI UR6, URZ, UR41, UR5 ;  /* 0x00000029ff067299 */ /* 0x000fe40008011605 */
[----:B------:R-:W-:Y:S02]  /*4390*/  UIMAD.WIDE.U32 UR20, UR7, UR16, URZ ;  /* 0x00000010071472a5 */ /* 0x000fe4000f8e00ff */
[----:B------:R-:W-:Y:S02]  /*43a0*/  USEL UR6, UR13, UR6, !UP2 ;  /* 0x000000060d067287 */ /* 0x000fe4000d000000 */
[----:B------:R-:W-:Y:S01]  /*43b0*/  UISETP.NE.AND UP2, UPT, UR12, URZ, UPT ;  /* 0x000000ff0c00728c */ /* 0x000fe2000bf45270 */
[----:B------:R-:W-:Y:S01]  /*43c0*/  UMOV UR5, UR11 ;  /* 0x0000000b00057c82 */ /* 0x000fe20008000000 */
[----:B------:R-:W-:Y:S02]  /*43d0*/  UIMAD.WIDE.U32 UR10, UR6, UR16, URZ ;  /* 0x00000010060a72a5 */ /* 0x000fe4000f8e00ff */
[----:B------:R-:W-:Y:S03]  /*43e0*/  USHF.R.U32.HI UR8, URZ, UR33, UR5 ;  /* 0x00000021ff087299 */ /* 0x000fe60008011605 */
[----:B------:R-:W-:Y:S02]  /*43f0*/  UMOV UR5, UR19 ;  /* 0x0000001300057c82 */ /* 0x000fe40008000000 */
[----:B------:R-:W-:Y:S03]  /*4400*/  @UP1 USHF.R.U32.HI UR4, URZ, UR17, UR5 ;  /* 0x00000011ff041299 */ /* 0x000fe60008011605 */
[----:B------:R-:W-:Y:S01]  /*4410*/  UMOV UR5, UR21 ;  /* 0x0000001500057c82 */ /* 0x000fe20008000000 */
[----:B------:R-:W-:Y:S02]  /*4420*/  UIMAD UR4, UR42, UR4, URZ ;  /* 0x000000042a0472a4 */ /* 0x000fe4000f8e02ff */
[----:B------:R-:W-:Y:S02]  /*4430*/  @UP1 USHF.R.U32.HI UR7, URZ, UR17, UR5 ;  /* 0x00000011ff071299 */ /* 0x000fe40008011605 */
[----:B------:R-:W-:Y:S02]  /*4440*/  USEL UR5, UR14, UR8, !UP0 ;  /* 0x000000080e057287 */ /* 0x000fe4000c000000 */
[----:B------:R-:W-:Y:S02]  /*4450*/  UIMAD UR8, UR42, UR7, URZ ;  /* 0x000000072a0872a4 */ /* 0x000fe4000f8e02ff */
[----:B------:R-:W-:Y:S03]  /*4460*/  UISETP.GE.AND UP0, UPT, UR6, UR4, UPT ;  /* 0x000000040600728c */ /* 0x000fe6000bf06270 */
[----:B------:R-:W-:Y:S01]  /*4470*/  UMOV UR4, UR11 ;  /* 0x0000000b00047c82 */ /* 0x000fe20008000000 */
[----:B------:R-:W-:Y:S02]  /*4480*/  UISETP.GE.OR UP0, UPT, UR5, UR8, UP0 ;  /* 0x000000080500728c */ /* 0x000fe40008706670 */
[----:B------:R-:W-:Y:S02]  /*4490*/  USHF.R.U32.HI UR4, URZ, UR17, UR4 ;  /* 0x00000011ff047299 */ /* 0x000fe40008011604 */
[----:B------:R-:W-:Y:S02]  /*44a0*/  UIMAD.WIDE.U32 UR8, UR5, UR16, URZ ;  /* 0x00000010050872a5 */ /* 0x000fe4000f8e00ff */
[----:B------:R-:W-:Y:S04]  /*44b0*/  USEL UR10, UR6, UR4, !UP1 ;  /* 0x00000004060a7287 */ /* 0x000fe8000c800000 */
[----:B------:R-:W-:Y:S01]  /*44c0*/  UIADD3 UR11, UPT, UPT, -UR10, URZ, URZ ;  /* 0x000000ff0a0b7290 */ /* 0x000fe2000fffe1ff */
[----:B------:R-:W-:Y:S02]  /*44d0*/  @!UP0 UMOV UR4, UR9 ;  /* 0x0000000900048c82 */ /* 0x000fe40008000000 */
[----:B------:R-:W-:Y:S02]  /*44e0*/  @!UP0 USHF.R.U32.HI UR4, URZ, UR17, UR4 ;  /* 0x00000011ff048299 */ /* 0x000fe40008011604 */
[----:B------:R-:W-:Y:S02]  /*44f0*/  UIMAD UR8, UR42, UR11, UR6 ;  /* 0x0000000b2a0872a4 */ /* 0x000fe4000f8e0206 */
[----:B------:R-:W-:Y:S02]  /*4500*/  @!UP0 USEL UR4, UR5, UR4, !UP1 ;  /* 0x0000000405048287 */ /* 0x000fe4000c800000 */
[----:B------:R-:W-:Y:S02]  /*4510*/  UISETP.NE.AND UP1, UPT, UR22, URZ, UPT ;  /* 0x000000ff1600728c */ /* 0x000fe4000bf25270 */
[----:B------:R-:W-:Y:S02]  /*4520*/  @!UP0 UIMAD UR8, UR7, UR8, UR4 ;  /* 0x00000008070882a4 */ /* 0x000fe4000f8e0204 */
[----:B------:R-:W-:Y:S02]  /*4530*/  @!UP0 UIADD3 UR9, UPT, UPT, UR10, -UR4, URZ ;  /* 0x800000040a098290 */ /* 0x000fe4000fffe0ff */
[----:B------:R-:W-:Y:S02]  /*4540*/  UIADD3 UR4, UPT, UPT, -UR5, URZ, URZ ;  /* 0x000000ff05047290 */ /* 0x000fe4000fffe1ff */
[----:B------:R-:W-:Y:S02]  /*4550*/  UIADD3 UR7, UPT, UPT, -UR6, URZ, URZ ;  /* 0x000000ff06077290 */ /* 0x000fe4000fffe1ff */
[----:B------:R-:W-:Y:S02]  /*4560*/  @!UP0 UIMAD UR6, UR9, UR42, UR5 ;  /* 0x0000002a090682a4 */ /* 0x000fe4000f8e0205 */
[----:B------:R-:W-:Y:S02]  /*4570*/  UIMAD UR14, UR15, UR4, UR14 ;  /* 0x000000040f0e72a4 */ /* 0x000fe4000f8e020e */
[----:B------:R-:W-:Y:S01]  /*4580*/  UIMAD UR13, UR34, UR7, UR13 ;  /* 0x00000007220d72a4 */ /* 0x000fe2000f8e020d */
[----:B------:R-:W-:Y:S02]  /*4590*/  @!UP0 UMOV UR5, UR8 ;  /* 0x0000000800058c82 */ /* 0x000fe40008000000 */
[----:B------:R-:W-:Y:S02]  /*45a0*/  UIMAD UR14, UR5, UR15, UR14 ;  /* 0x0000000f050e72a4 */ /* 0x000fe4000f8e020e */
[----:B------:R-:W-:Y:S11]  /*45b0*/  UIMAD UR13, UR6, UR34, UR13 ;  /* 0x00000022060d72a4 */ /* 0x000ff6000f8e020d */
[----:B------:R-:W-:Y:S01]  /*45c0*/  @!UPT UIADD3 URZ, UPT, UPT, URZ, URZ, URZ ;  /* 0x000000fffffff290 */ /* 0x000fe2000fffe0ff */
.L_x_77:
[----:B------:R-:W3:Y:S01]  /*45d0*/  @!UP3 LDCU.128 UR20, c[0x0][0xb10] ;  /* 0x00016200ff14b7ac */ /* 0x000ee20008000c00 */
[----:B------:R-:W-:Y:S04]  /*45e0*/  ISETP.NE.U32.AND P0, PT, RZ, UR28, PT ;  /* 0x0000001cff007c0c */ /* 0x000fe8000bf05070 */
[----:B------:R-:W-:Y:S01]  /*45f0*/  ISETP.NE.AND.EX P0, PT, RZ, UR29, PT, P0 ;  /* 0x0000001dff007c0c */ /* 0x000fe2000bf05300 */
[----:B------:R-:W4:Y:S01]  /*4600*/  @!UP3 LDCU UR5, c[0x0][0xb0c] ;  /* 0x00016180ff05b7ac */ /* 0x000f220008000800 */
[----:B------:R-:W-:Y:S02]  /*4610*/  USHF.L.U32 UR11, UR26, 0x6, URZ ;  /* 0x000000061a0b7899 */ /* 0x000fe400080006ff */
[----:B------:R-:W-:Y:S02]  /*4620*/  USHF.L.U32 UR10, UR30, 0x6, URZ ;  /* 0x000000061e0a7899 */ /* 0x000fe400080006ff */
[----:B---3--:R-:W-:Y:S07]  /*4630*/  UIMAD.WIDE.U32 UR6, UR14, UR20, URZ ;  /* 0x000000140e0672a5 */ /* 0x008fee000f8e00ff */
[----:B------:R-:W-:Y:S01]  /*4640*/  @!UP3 UMOV UR4, UR7 ;  /* 0x000000070004bc82 */ /* 0x000fe20008000000 */
[----:B----4-:R-:W-:Y:S02]  /*4650*/  @!UP3 UISETP.NE.AND UP0, UPT, UR5, 0x1, UPT ;  /* 0x000000010500b88c */ /* 0x010fe4000bf05270 */
[----:B------:R-:W-:Y:S02]  /*4660*/  @!UP3 USHF.R.U32.HI UR4, URZ, UR21, UR4 ;  /* 0x00000015ff04b299 */ /* 0x000fe40008011604 */
[----:B------:R-:W-:Y:S02]  /*4670*/  UIMAD.WIDE.U32 UR6, UR13, UR23, URZ ;  /* 0x000000170d0672a5 */ /* 0x000fe4000f8e00ff */
[----:B------:R-:W-:Y:S02]  /*4680*/  @!UP3 USEL UR8, UR14, UR4, !UP0 ;  /* 0x000000040e08b287 */ /* 0x000fe4000c000000 */
[----:B------:R-:W-:Y:S03]  /*4690*/  @!UP3 UISETP.NE.AND UP0, UPT, UR22, 0x1, UPT ;  /* 0x000000011600b88c */ /* 0x000fe6000bf05270 */
[----:B------:R-:W-:Y:S02]  /*46a0*/  @!UP3 UMOV UR6, UR7 ;  /* 0x000000070006bc82 */ /* 0x000fe40008000000 */
[----:B------:R-:W3:Y:S02]  /*46b0*/  @!UP3 LDCU UR4, c[0x0][0xb20] ;  /* 0x00016400ff04b7ac */ /* 0x000ee40008000800 */
[----:B---3--:R-:W-:Y:S04]  /*46c0*/  @!UP3 USHF.R.U32.HI UR6, URZ, UR4, UR6 ;  /* 0x00000004ff06b299 */ /* 0x008fe80008011606 */
[----:B------:R-:W-:Y:S04]  /*46d0*/  @!UP3 USEL UR6, UR13, UR6, !UP0 ;  /* 0x000000060d06b287 */ /* 0x000fe8000c000000 */
[----:B------:R-:W-:Y:S02]  /*46e0*/  @!UP3 UIADD3 UR4, UPT, UPT, -UR8, UR6, URZ ;  /* 0x000000060804b290 */ /* 0x000fe4000fffe1ff */
[----:B------:R-:W-:Y:S02]  /*46f0*/  @!UP3 UIADD3 UR6, UPT, UPT, UR8, -UR6, URZ ;  /* 0x800000060806b290 */ /* 0x000fe4000fffe0ff */
[----:B------:R-:W-:Y:S02]  /*4700*/  @!UP3 UIMAD UR14, UR4, UR5, UR14 ;  /* 0x00000005040eb2a4 */ /* 0x000fe4000f8e020e */
[----:B------:R-:W-:Y:S01]  /*4710*/  @!UP3 UIMAD UR13, UR6, UR22, UR13 ;  /* 0x00000016060db2a4 */ /* 0x000fe2000f8e020d */
[----:B------:R-:W-:Y:S11]  /*4720*/  BRA.U UP4, `(.L_x_78) ;  /* 0x0000000104107547 */ /* 0x000ff6000b800000 */
[----:B------:R-:W-:Y:S04]  /*4730*/  MOV R2, UR40 ;  /* 0x0000002800027c02 */ /* 0x000fe80008000f00 */
[----:B------:R-:W-:Y:S04]  /*4740*/  SHF.L.U32 R2, R2, 0x1f, RZ ;  /* 0x0000001f02027819 */ /* 0x000fe800000006ff */
[----:B------:R-:W3:Y:S02]  /*4750*/  SYNCS.PHASECHK.TRANS64.TRYWAIT P1, [UR24+0x88], R2 ;  /* 0x00008802ff0075a7 */ /* 0x000ee40008021118 */
[----:B---3--:R-:W-:Y:S05]  /*4760*/  @!P1 BRA `(.L_x_79) ;  /* 0x0000003400889947 */ /* 0x008fea0003800000 */
.L_x_78:
[----:B------:R-:W-:Y:S05]  /*4770*/  BRA.U !UP6, `(.L_x_80) ;  /* 0x000000010e387547 */ /* 0x000fea000b800000 */
[----:B------:R-:W-:Y:S01]  /*4780*/  UPLOP3.LUT UP1, UPT, UPT, UPT, UP5, 0x80, 0x8 ;  /* 0x000000000008789c */ /* 0x000fe20003f2f050 */
[----:B--2---:R-:W-:Y:S01]  /*4790*/  HFMA2 R0, -RZ, RZ, 0, 5.9604644775390625e-08 ;  /* 0x00000001ff007431 */ /* 0x004fe200000001ff */
[----:B------:R-:W2:Y:S01]  /*47a0*/  LDCU.64 UR8, c[0x0][0x358] ;  /* 0x00006b00ff0877ac */ /* 0x000ea20008000a00 */
[----:B------:R-:W-:Y:S03]  /*47b0*/  IMAD.MOV.U32 R45, RZ, RZ, 0x1 ;  /* 0x00000001ff2d7424 */ /* 0x000fe600078e00ff */
[----:B------:R-:W-:Y:S05]  /*47c0*/  PLOP3.LUT P1, PT, PT, PT, UP1, 0x80, 0x8 ;  /* 0x000000000008781c */ /* 0x000fea0003f2f018 */
[----:B------:R-:W3:Y:S01]  /*47d0*/  @UP1 LDCU.64 UR4, c[0x0][0x888] ;  /* 0x00011100ff0417ac */ /* 0x000ee20008000a00 */
[----:B------:R-:W-:Y:S07]  /*47e0*/  @UP1 UIMAD UR6, UR36, UR28, URZ ;  /* 0x0000001c240612a4 */ /* 0x000fee000f8e02ff */
[----:B------:R-:W-:Y:S01]  /*47f0*/  @!P1 PRMT R45, R0, 0x7610, R45 ;  /* 0x00007610002d9816 */ /* 0x000fe2000000002d */
[----:B---3--:R-:W-:Y:S06]  /*4800*/  @UP1 UIMAD.WIDE UR4, UR6, 0x4, UR4 ;  /* 0x00000004060418a5 */ /* 0x008fec000f8e0204 */
[----:B-----5:R-:W-:Y:S01]  /*4810*/  IMAD.U32 R26, RZ, RZ, UR4 ;  /* 0x00000004ff1a7e24 */ /* 0x020fe2000f8e00ff */
[----:B------:R-:W-:Y:S04]  /*4820*/  MOV R27, UR5 ;  /* 0x00000005001b7c02 */ /* 0x000fe80008000f00 */
[----:B------:R-:W3:Y:S01]  /*4830*/  @!UP1 LDCU UR4, c[0x0][0x880] ;  /* 0x00011000ff0497ac */ /* 0x000ee20008000800 */
[----:B--2---:R4:W5:Y:S02]  /*4840*/  @P1 LDG.E R26, desc[UR8][R26.64] ;  /* 0x000000081a1a1981 */ /* 0x004964000c1e1900 */
[----:B---34-:R-:W-:Y:S07]  /*4850*/  @!P1 IMAD.U32 R26, RZ, RZ, UR4 ;  /* 0x00000004ff1a9e24 */ /* 0x018fee000f8e00ff */
.L_x_80:
[----:B-----5:R-:W-:Y:S01]  /*4860*/  @!P0 FSETP.EQ.AND P2, PT, R26, RZ, PT ;  /* 0x000000ff1a00820b */ /* 0x020fe20003f42000 */
[----:B------:R-:W-:Y:S01]  /*4870*/  @!UPT UIADD3 URZ, UPT, UPT, URZ, URZ, URZ ;  /* 0x000000fffffff290 */ /* 0x000fe2000fffe0ff */
[----:B------:R-:W-:Y:S11]  /*4880*/  @!P0 BRA `(.L_x_81) ;  /* 0x0000000000148947 */ /* 0x000ff60003800000 */
[----:B------:R-:W-:Y:S02]  /*4890*/  LOP3.LUT P0, RZ, R45, 0xff, RZ, 0xc0, !PT ;  /* 0x000000ff2dff7812 */ /* 0x000fe4000780c0ff */
[----:B------:R-:W-:Y:S04]  /*48a0*/  PLOP3.LUT P2, PT, PT, PT, UP1, 0x80, 0x8 ;  /* 0x000000000008781c */ /* 0x000fe80003f4f018 */
[----:B------:R-:W-:Y:S07]  /*48b0*/  PLOP3.LUT P2, PT, P2, PT, PT, 0x8, 0x80 ;  /* 0x000000000080781c */ /* 0x000fee000174e170 */
[----:B------:R-:W-:Y:S11]  /*48c0*/  @P0 FSETP.EQ.AND P2, PT, R26, RZ, PT ;  /* 0x000000ff1a00020b */ /* 0x000ff60003f42000 */
[----:B------:R-:W-:Y:S02]  /*48d0*/  @!UPT UIADD3 URZ, UPT, UPT, URZ, URZ, URZ ;  /* 0x000000fffffff290 */ /* 0x000fe4000fffe0ff */
.L_x_81:
[----:B------:R-:W-:Y:S01]  /*48e0*/  ULEA UR4, UR25, UR24, 0x3 ;  /* 0x0000001819047291 */ /* 0x000fe2000f8e18ff */
[----:B--2---:R-:W-:Y:S02]  /*48f0*/  SHF.L.U32 R2, R11, 0x1f, RZ ;  /* 0x0000001f0b027819 */ /* 0x004fe400000006ff */
[----:B------:R-:W-:Y:S04]  /*4900*/  ELECT P1, URZ, PT ;  /* 0x0000000000ff782f */ /* 0x000fe80003820000 */
[----:B------:R-:W-:Y:S02]  /*4910*/  PLOP3.LUT P1, PT, P2, P1, PT, 0xf2, 0x2f ;  /* 0x00000000002f781c */ /* 0x000fe40001723e72 */
[----:B------:R-:W2:Y:S02]  /*4920*/  SYNCS.PHASECHK.TRANS64.TRYWAIT P0, [UR4+0x68], R2 ;  /* 0x00006802ff0075a7 */ /* 0x000ea40008001104 */
[----:B--2---:R-:W-:Y:S09]  /*4930*/  @!P0 BRA `(.L_x_82) ;  /* 0x00000034002c8947 */ /* 0x004ff20003800000 */
.L_x_155:
[----:B------:R-:W-:Y:S01]  /*4940*/  VOTEU.ALL UP0, P1 ;  /* 0x0000000000ff7886 */ /* 0x000fe20000800000 */
[----:B--2---:R-:W-:Y:S01]  /*4950*/  @!P1 IADD3 R2, P0, PT, R12, 0x580, RZ ;  /* 0x000005800c029810 */ /* 0x004fe20007f1e0ff */
[----:B------:R-:W-:Y:S01]  /*4960*/  UIADD3 UR9, UPT, UPT, UR4, 0x50, URZ ;  /* 0x0000005004097890 */ /* 0x000fe2000fffe0ff */
[----:B------:R-:W-:Y:S01]  /*4970*/  VIADD R10, R10, 0x1 ;  /* 0x000000010a0a7836 */ /* 0x000fe20000000000 */
[----:B------:R-:W-:Y:S01]  /*4980*/  UMOV UR22, 0x0 ;  /* 0x0000000000167882 */ /* 0x000fe20000000000 */
[----:B------:R-:W-:Y:S01]  /*4990*/  @!UP0 ULEA UR5, UR25, UR24, 0xc ;  /* 0x0000001819058291 */ /* 0x000fe2000f8e60ff */
[----:B------:R-:W-:Y:S01]  /*49a0*/  @!P1 IMAD.X R0, RZ, RZ, R13, P0 ;  /* 0x000000ffff009224 */ /* 0x000fe200000e060d */
[----:B------:R-:W-:Y:S01]  /*49b0*/  @!P1 R2UR UR7, R2 ;  /* 0x00000000020792ca */ /* 0x000fe200000e0000 */
[----:B------:R-:W-:Y:S01]  /*49c0*/  @!P1 IMAD.MOV.U32 R2, RZ, RZ, 0x1000 ;  /* 0x00001000ff029424 */ /* 0x000fe200078e00ff */
[----:B------:R-:W-:Y:S02]  /*49d0*/  @!UP0 UIADD3 UR8, UPT, UPT, UR5, 0x200, URZ ;  /* 0x0000020005088890 */ /* 0x000fe4000fffe0ff */
[----:B------:R-:W-:Y:S01]  /*49e0*/  UIADD3 UR5, UPT, UPT, UR25, 0x1, URZ ;  /* 0x0000000119057890 */ /* 0x000fe2000fffe0ff */
[----:B------:R-:W-:Y:S01]  /*49f0*/  UMOV UR23, 0x10000000 ;  /* 0x1000000000177882 */ /* 0x000fe20000000000 */
[----:B------:R-:W-:Y:S02]  /*4a00*/  UMOV UR12, UR36 ;  /* 0x00000024000c7c82 */ /* 0x000fe40008000000 */
[----:B------:R-:W-:Y:S04]  /*4a10*/  UISETP.NE.AND UP0, UPT, UR5, 0x3, UPT ;  /* 0x000000030500788c */ /* 0x000fe8000bf05270 */
[----:B------:R-:W-:Y:S01]  /*4a20*/  USEL UR6, UR5, URZ, UP0 ;  /* 0x000000ff05067287 */ /* 0x000fe20008000000 */
[----:B------:R-:W-:Y:S01]  /*4a30*/  @!P1 R2UR UR5, R0 ;  /* 0x00000000000592ca */ /* 0x000fe200000e0000 */
[----:B------:R-:W-:Y:S01]  /*4a40*/  IMAD.U32 R4, RZ, RZ, UR7 ;  /* 0x00000007ff047e24 */ /* 0x000fe2000f8e00ff */
[----:B------:R-:W-:Y:S02]  /*4a50*/  USEL UR20, URZ, 0x1, UP0 ;  /* 0x00000001ff147887 */ /* 0x000fe40008000000 */
[----:B------:R-:W-:Y:S01]  /*4a60*/  VOTEU.ALL UP0, P1 ;  /* 0x0000000000ff7886 */ /* 0x000fe20000800000 */
[----:B------:R-:W-:Y:S01]  /*4a70*/  UPRMT UR7, UR54, 0x654, UR9 ;  /* 0x0000065436077896 */ /* 0x000fe20008000009 */
[----:B------:R-:W-:Y:S02]  /*4a80*/  @!P1 R2UR UR18, R4 ;  /* 0x00000000041292ca */ /* 0x000fe400000e0000 */
[----:B------:R-:W-:Y:S04]  /*4a90*/  LOP3.LUT R11, R11, UR20, RZ, 0x3c, !PT ;  /* 0x000000140b0b7c12 */ /* 0x000fe8000f8e3cff */
[----:B------:R-:W-:Y:S01]  /*4aa0*/  SHF.L.U32 R0, R11, 0x1f, RZ ;  /* 0x0000001f0b007819 */ /* 0x000fe200000006ff */
[----:B------:R-:W-:Y:S01]  /*4ab0*/  IMAD.U32 R5, RZ, RZ, UR5 ;  /* 0x00000005ff057e24 */ /* 0x000fe2000f8e00ff */
[----:B------:R-:W-:Y:S04]  /*4ac0*/  ULEA UR5, UR6, UR24, 0x3 ;  /* 0x0000001806057291 */ /* 0x000fe8000f8e18ff */
[----:B------:R-:W-:Y:S11]  /*4ad0*/  @!P1 R2UR UR19, R5 ;  /* 0x00000000051392ca */ /* 0x000ff600000e0000 */
[----:B------:R-:W-:Y:S02]  /*4ae0*/  @!UPT UIADD3 URZ, UPT, UPT, URZ, URZ, URZ ;  /* 0x000000fffffff290 */ /* 0x000fe4000fffe0ff */
[----:B------:R2:W-:Y:S01]  /*4af0*/  @!UP0 UTMALDG.3D [UR8], [UR18], desc[UR22] ;  /* 0x00001608120085b4 */ /* 0x0005e20008011000 */
[----:B------:R2:W-:Y:S01]  /*4b00*/  @!P1 SYNCS.ARRIVE.TRANS64.RED.A0TR RZ, [UR4+0x50], R2 ;  /* 0x00005002ffff99a7 */ /* 0x0005e20008300404 */
[----:B------:R-:W-:Y:S01]  /*4b10*/  SYNCS.ARRIVE.TRANS64.RED.A1T0 RZ, [UR7], RZ ;  /* 0x000000ffffff79a7 */ /* 0x000fe20008100407 */
[----:B------:R-:W3:Y:S02]  /*4b20*/  SYNCS.PHASECHK.TRANS64.TRYWAIT P0, [UR5+0x68], R0 ;  /* 0x00006800ff0075a7 */ /* 0x000ee40008001105 */
[----:B--23--:R-:W-:Y:S05]  /*4b30*/  @!P0 BRA `(.L_x_83) ;  /* 0x0000003000c48947 */ /* 0x00cfea0003800000 */
.L_x_157:
[----:B------:R-:W-:Y:S01]  /*4b40*/  UIADD3 UR9, UPT, UPT, UR5, 0x50, URZ ;  /* 0x0000005005097890 */ /* 0x000fe2000fffe0ff */
[----:B--2---:R-:W-:Y:S01]  /*4b50*/  @!P1 IADD3 R2, P0, PT, R12, 0x580, RZ ;  /* 0x000005800c029810 */ /* 0x004fe20007f1e0ff */
[----:B------:R-:W-:Y:S01]  /*4b60*/  UPLOP3.LUT UP4, UPT, UPT, UPT, UPT, 0x80, 0x8 ;  /* 0x000000000008789c */ /* 0x000fe20003f8f070 */
[----:B------:R-:W-:Y:S01]  /*4b70*/  R2UR UR22, R47 ;  /* 0x000000002f1672ca */ /* 0x000fe200000e0000 */
[----:B------:R-:W-:Y:S01]  /*4b80*/  UMOV UR20, 0x0 ;  /* 0x0000000000147882 */ /* 0x000fe20000000000 */
[----:B------:R-:W-:Y:S01]  /*4b90*/  UMOV UR21, 0x10000000 ;  /* 0x1000000000157882 */ /* 0x000fe20000000000 */
[----:B------:R-:W-:Y:S01]  /*4ba0*/  UMOV UR12, UR36 ;  /* 0x00000024000c7c82 */ /* 0x000fe20008000000 */
[----:B------:R-:W-:Y:S01]  /*4bb0*/  VOTEU.ALL UP0, P1 ;  /* 0x0000000000ff7886 */ /* 0x000fe20000800000 */
[----:B------:R-:W-:Y:S01]  /*4bc0*/  @!P1 IMAD.X R0, RZ, RZ, R13, P0 ;  /* 0x000000ffff009224 */ /* 0x000fe200000e060d */
[----:B------:R-:W-:Y:S01]  /*4bd0*/  R2UR UR19, R48 ;  /* 0x00000000301372ca */ /* 0x000fe200000e0000 */
[----:B------:R-:W-:Y:S01]  /*4be0*/  UMOV UR36, UR27 ;  /* 0x0000001b00247c82 */ /* 0x000fe20008000000 */
[C---:B------:R-:W-:Y:S01]  /*4bf0*/  ISETP.NE.AND P0, PT, R10.reuse, 0x2, PT ;  /* 0x000000020a00780c */ /* 0x040fe20003f05270 */
[----:B------:R-:W-:Y:S02]  /*4c00*/  @!UP0 ULEA UR4, UR6, UR24, 0xc ;  /* 0x0000001806048291 */ /* 0x000fe4000f8e60ff */
[----:B------:R-:W-:Y:S01]  /*4c10*/  @!UP0 UIADD3 UR10, UPT, UPT, UR10, 0x20, URZ ;  /* 0x000000200a0a8890 */ /* 0x000fe2000fffe0ff */
[----:B------:R-:W-:Y:S01]  /*4c20*/  SEL R10, R10, RZ, P0 ;  /* 0x000000ff0a0a7207 */ /* 0x000fe20000000000 */
[----:B------:R-:W-:Y:S02]  /*4c30*/  @!UP0 UIADD3 UR8, UPT, UPT, UR4, 0x200, URZ ;  /* 0x0000020004088890 */ /* 0x000fe4000fffe0ff */
[----:B------:R-:W-:Y:S01]  /*4c40*/  UIADD3 UR4, UPT, UPT, UR6, 0x1, URZ ;  /* 0x0000000106047890 */ /* 0x000fe2000fffe0ff */
[----:B------:R-:W-:Y:S01]  /*4c50*/  @!P1 R2UR UR6, R2 ;  /* 0x00000000020692ca */ /* 0x000fe200000e0000 */
[----:B------:R-:W-:Y:S02]  /*4c60*/  UIADD3 UR30, UPT, UPT, UR13, UR22, URZ ;  /* 0x000000160d1e7290 */ /* 0x000fe4000fffe0ff */
[----:B------:R-:W-:Y:S02]  /*4c70*/  UISETP.NE.AND UP0, UPT, UR4, 0x3, UPT ;  /* 0x000000030400788c */ /* 0x000fe4000bf05270 */
[----:B------:R-:W-:Y:S02]  /*4c80*/  UIADD3 UR26, UPT, UPT, UR14, UR19, URZ ;  /* 0x000000130e1a7290 */ /* 0x000fe4000fffe0ff */
[----:B------:R-:W-:Y:S01]  /*4c90*/  USEL UR25, UR4, URZ, UP0 ;  /* 0x000000ff04197287 */ /* 0x000fe20008000000 */
[----:B------:R-:W-:Y:S01]  /*4ca0*/  @!P1 R2UR UR4, R0 ;  /* 0x00000000000492ca */ /* 0x000fe200000e0000 */
[----:B------:R-:W-:Y:S01]  /*4cb0*/  USEL UR18, URZ, 0x1, UP0 ;  /* 0x00000001ff127887 */ /* 0x000fe20008000000 */
[----:B------:R-:W-:Y:S01]  /*4cc0*/  SEL R0, RZ, 0x1, P0 ;  /* 0x00000001ff007807 */ /* 0x000fe20000000000 */
[----:B------:R-:W-:Y:S02]  /*4cd0*/  VOTEU.ALL UP0, P1 ;  /* 0x0000000000ff7886 */ /* 0x000fe40000800000 */
[----:B------:R-:W-:Y:S01]  /*4ce0*/  IMAD.U32 R4, RZ, RZ, UR6 ;  /* 0x00000006ff047e24 */ /* 0x000fe2000f8e00ff */
[----:B------:R-:W-:Y:S02]  /*4cf0*/  LOP3.LUT R9, R9, R0, RZ, 0x3c, !PT ;  /* 0x0000000009097212 */ /* 0x000fe400078e3cff */
[----:B------:R-:W-:Y:S02]  /*4d00*/  LOP3.LUT R11, R11, UR18, RZ, 0x3c, !PT ;  /* 0x000000120b0b7c12 */ /* 0x000fe4000f8e3cff */
[----:B------:R-:W-:Y:S03]  /*4d10*/  @!P1 R2UR UR6, R4 ;  /* 0x00000000040692ca */ /* 0x000fe600000e0000 */
[----:B------:R-:W-:Y:S01]  /*4d20*/  IMAD.U32 R5, RZ, RZ, UR4 ;  /* 0x00000004ff057e24 */ /* 0x000fe2000f8e00ff */
[----:B------:R-:W-:Y:S04]  /*4d30*/  UPRMT UR4, UR54, 0x654, UR9 ;  /* 0x0000065436047896 */ /* 0x000fe80008000009 */
[----:B------:R-:W-:Y:S11]  /*4d40*/  @!P1 R2UR UR7, R5 ;  /* 0x00000000050792ca */ /* 0x000ff600000e0000 */
[----:B------:R-:W-:Y:S02]  /*4d50*/  @!UPT UIADD3 URZ, UPT, UPT, URZ, URZ, URZ ;  /* 0x000000fffffff290 */ /* 0x000fe4000fffe0ff */
[----:B------:R2:W-:Y:S01]  /*4d60*/  @!UP0 UTMALDG.3D [UR8], [UR6], desc[UR20] ;  /* 0x00001408060085b4 */ /* 0x0005e20008011000 */
[----:B------:R2:W-:Y:S01]  /*4d70*/  @!P1 SYNCS.ARRIVE.TRANS64.RED.A0TR RZ, [UR5+0x50], R3 ;  /* 0x00005003ffff99a7 */ /* 0x0005e20008300405 */
[----:B------:R-:W-:Y:S01]  /*4d80*/  SYNCS.ARRIVE.TRANS64.RED.A1T0 RZ, [UR4], RZ ;  /* 0x000000ffffff79a7 */ /* 0x000fe20008100404 */
[----:B------:R-:W-:Y:S05]  /*4d90*/  BRA.U UP2, `(.L_x_84) ;  /* 0xfffffff102d07547 */ /* 0x000fea000b83ffff */
[----:B------:R-:W-:Y:S01]  /*4da0*/  UIADD3 UR24, UPT, UPT, UR24, 0x68, URZ ;  /* 0x0000006818187890 */ /* 0x000fe2000fffe0ff */
[----:B------:R-:W-:-:S03]  /*4db0*/  SHF.L.U32 R2, R11, 0x1f, RZ ;  /* 0x0000001f0b027819 */ /* 0x000fc600000006ff */
[----:B------:R-:W-:-:S09]  /*4dc0*/  ULEA UR4, UR25, UR24, 0x3 ;  /* 0x0000001819047291 */ /* 0x000fd2000f8e18ff */
[----:B------:R-:W3:Y:S02]  /*4dd0*/  SYNCS.PHASECHK.TRANS64.TRYWAIT P0, [UR4], R2 ;  /* 0x00000002ff0075a7 */ /* 0x000ee40008001104 */
[----:B---3--:R-:W-:Y:S05]  /*4de0*/  @!P0 BRA `(.L_x_85) ;  /* 0x0000003000308947 */ /* 0x008fea0003800000 */
.L_x_159:
[----:B------:R-:W-:-:S04]  /*4df0*/  UIADD3 UR4, UPT, UPT, UR25, 0x1, URZ ;  /* 0x0000000119047890 */ /* 0x000fc8000fffe0ff */
[----:B------:R-:W-:-:S04]  /*4e00*/  UISETP.NE.AND UP0, UPT, UR4, 0x3, UPT ;  /* 0x000000030400788c */ /* 0x000fc8000bf05270 */
[----:B--2---:R-:W-:Y:S02]  /*4e10*/  USEL UR6, URZ, 0x1, UP0 ;  /* 0x00000001ff067887 */ /* 0x004fe40008000000 */
[----:B------:R-:W-:-:S04]  /*4e20*/  USEL UR4, UR4, URZ, UP0 ;  /* 0x000000ff04047287 */ /* 0x000fc80008000000 */
[----:B------:R-:W-:Y:S01]  /*4e30*/  ULEA UR5, UR4, UR24, 0x3 ;  /* 0x0000001804057291 */ /* 0x000fe2000f8e18ff */
[----:B------:R-:W-:-:S04]  /*4e40*/  LOP3.LUT R11, R11, UR6, RZ, 0x3c, !PT ;  /* 0x000000060b0b7c12 */ /* 0x000fc8000f8e3cff */
[----:B---3--:R-:W-:-:S04]  /*4e50*/  SHF.L.U32 R2, R11, 0x1f, RZ ;  /* 0x0000001f0b027819 */ /* 0x008fc800000006ff */
[----:B------:R-:W2:Y:S02]  /*4e60*/  SYNCS.PHASECHK.TRANS64.TRYWAIT P0, [UR5], R2 ;  /* 0x00000002ff0075a7 */ /* 0x000ea40008001105 */
[----:B--2---:R-:W-:Y:S05]  /*4e70*/  @!P0 BRA `(.L_x_86) ;  /* 0x0000003000248947 */ /* 0x004fea0003800000 */
.L_x_161:
[----:B------:R-:W-:-:S04]  /*4e80*/  UIADD3 UR4, UPT, UPT, UR4, 0x1, URZ ;  /* 0x0000000104047890 */ /* 0x000fc8000fffe0ff */
[----:B------:R-:W-:-:S04]  /*4e90*/  UISETP.NE.AND UP0, UPT, UR4, 0x3, UPT ;  /* 0x000000030400788c */ /* 0x000fc8000bf05270 */
[----:B------:R-:W-:Y:S02]  /*4ea0*/  USEL UR5, URZ, 0x1, UP0 ;  /* 0x00000001ff057887 */ /* 0x000fe40008000000 */
[----:B------:R-:W-:-:S04]  /*4eb0*/  USEL UR4, UR4, URZ, UP0 ;  /* 0x000000ff04047287 */ /* 0x000fc80008000000 */
[----:B------:R-:W-:Y:S01]  /*4ec0*/  ULEA UR4, UR4, UR24, 0x3 ;  /* 0x0000001804047291 */ /* 0x000fe2000f8e18ff */
[----:B--2---:R-:W-:-:S04]  /*4ed0*/  LOP3.LUT R2, R11, UR5, RZ, 0x3c, !PT ;  /* 0x000000050b027c12 */ /* 0x004fc8000f8e3cff */
[----:B------:R-:W-:Y:S01]  /*4ee0*/  SHF.L.U32 R2, R2, 0x1f, RZ ;  /* 0x0000001f02027819 */ /* 0x000fe200000006ff */
[----:B------:R-:W-:-:S07]  /*4ef0*/  IMAD.U32 R0, RZ, RZ, UR4 ;  /* 0x00000004ff007e24 */ /* 0x000fce000f8e00ff */
.L_x_87:
[----:B--2---:R2:W3:Y:S02]  /*4f00*/  SYNCS.PHASECHK.TRANS64.TRYWAIT P0, [R0+URZ], R2 ;  /* 0x00000002000075a7 */ /* 0x0044e400080011ff */
[----:B---3--:R-:W-:Y:S05]  /*4f10*/  @!P0 NANOSLEEP.SYNCS 0x989680 ;  /* 0x009896800000895d */ /* 0x008fea0003900000 */
[----:B------:R-:W3:Y:S02]  /*4f20*/  @!P0 SYNCS.PHASECHK.TRANS64 P0, [R0+URZ], R2 ;  /* 0x00000002000085a7 */ /* 0x000ee400080010ff */
[----:B-1-3--:R-:W-:Y:S05]  /*4f30*/  @P0 EXIT ;  /* 0x000000000000094d */ /* 0x00afea0003800000 */
[----:B------:R-:W-:Y:S05]  /*4f40*/  BRA `(.L_x_87) ;  /* 0xfffffffc00ec7947 */ /* 0x000fea000383ffff */
.L_x_75:
[----:B------:R-:W-:-:S06]  /*4f50*/  UISETP.GE.AND UP0, UPT, UR18, 0x4, UPT ;  /* 0x000000041200788c */ /* 0x000fcc000bf06270 */
[----:B------:R-:W-:-:S13]  /*4f60*/  PLOP3.LUT P0, PT, PT, PT, UP0, 0x80, 0x8 ;  /* 0x000000000008781c */ /* 0x000fda0003f0f008 */
[----:B-1----:R-:W-:Y:S05]  /*4f70*/  @!P0 EXIT ;  /* 0x000000000000894d */ /* 0x002fea0003800000 */
[----:B------:R-:W-:Y:S01]  /*4f80*/  BAR.SYNC.DEFER_BLOCKING 0x6, 0xa0 ;  /* 0x0182800000007b1d */ /* 0x000fe20000010000 */
[C---:B------:R-:W-:Y:S01]  /*4f90*/  IMAD.SHL.U32 R3, R55.reuse, 0x20, RZ ;  /* 0x0000002037037824 */ /* 0x040fe200078e00ff */
[----:B------:R-:W-:Y:S01]  /*4fa0*/  SHF.R.U32.HI R4, RZ, 0x1, R55 ;  /* 0x00000001ff047819 */ /* 0x000fe20000011637 */
[C---:B------:R-:W-:Y:S01]  /*4fb0*/  IMAD.SHL.U32 R2, R55.reuse, 0x10, RZ ;  /* 0x0000001037027824 */ /* 0x040fe200078e00ff */
[C---:B------:R-:W-:Y:S01]  /*4fc0*/  LOP3.LUT P0, RZ, R55.reuse, 0x4, RZ, 0xc0, !PT ;  /* 0x0000000437ff7812 */ /* 0x040fe2000780c0ff */
[----:B------:R-:W-:Y:S01]  /*4fd0*/  IMAD.U32 R23, R55, 0x10000, RZ ;  /* 0x0001000037177824 */ /* 0x000fe200078e00ff */
[----:B------:R-:W-:Y:S01]  /*4fe0*/  UMOV UR44, 0x400 ;  /* 0x00000400002c7882 */ /* 0x000fe20000000000 */
[----:B------:R-:W1:Y:S01]  /*4ff0*/  LDCU.64 UR4, c[0x0][0x890] ;  /* 0x00011200ff0477ac */ /* 0x000e620008000a00 */
[----:B------:R-:W2:Y:S01]  /*5000*/  LDC.64 R42, c[0x0][0x8b0] ;  /* 0x00022c00ff2a7b82 */ /* 0x000ea20000000a00 */
[----:B------:R-:W-:Y:S01]  /*5010*/  LOP3.LUT R5, R3, 0xc0, RZ, 0xc0, !PT ;  /* 0x000000c003057812 */ /* 0x000fe200078ec0ff */
[----:B------:R-:W-:Y:S01]  /*5020*/  IMAD.SHL.U32 R44, R55, 0x4, RZ ;  /* 0x00000004372c7824 */ /* 0x000fe200078e00ff */
[----:B------:R-:W-:Y:S01]  /*5030*/  ULEA UR44, UR54, UR44, 0x18 ;  /* 0x0000002c362c7291 */ /* 0x000fe2000f8ec0ff */
[----:B------:R-:W-:Y:S01]  /*5040*/  LOP3.LUT R2, R2, 0x600, RZ, 0xc0, !PT ;  /* 0x0000060002027812 */ /* 0x000fe200078ec0ff */
[----:B------:R-:W-:Y:S01]  /*5050*/  IMAD.MOV.U32 R54, RZ, RZ, 0x10 ;  /* 0x00000010ff367424 */ /* 0x000fe200078e00ff */
[----:B------:R-:W-:Y:S01]  /*5060*/  LOP3.LUT R4, R5, 0x8, R4, 0xf8, !PT ;  /* 0x0000000805047812 */ /* 0x000fe200078ef804 */
[----:B------:R-:W-:Y:S01]  /*5070*/  IMAD.MOV.U32 R22, RZ, RZ, RZ ;  /* 0x000000ffff167224 */ /* 0x000fe200078e00ff */
[----:B------:R-:W3:Y:S01]  /*5080*/  LDC.64 R40, c[0x0][0x8a8] ;  /* 0x00022a00ff287b82 */ /* 0x000ee20000000a00 */
[----:B------:R-:W-:-:S02]  /*5090*/  LOP3.LUT R2, R2, 0x20, R3, 0xf8, !PT ;  /* 0x0000002002027812 */ /* 0x000fc400078ef803 */
[----:B------:R-:W-:Y:S02]  /*50a0*/  CS2R R52, SRZ ;  /* 0x0000000000347805 */ /* 0x000fe4000001ff00 */
[----:B------:R-:W-:Y:S01]  /*50b0*/  LOP3.LUT R23, R23, 0x600000, RZ, 0xc0, !PT ;  /* 0x0060000017177812 */ /* 0x000fe200078ec0ff */
[----:B------:R-:W-:Y:S01]  /*50c0*/  IMAD.MOV.U32 R51, RZ, RZ, RZ ;  /* 0x000000ffff337224 */ /* 0x000fe200078e00ff */
[----:B------:R-:W-:Y:S01]  /*50d0*/  LOP3.LUT R44, R4, 0x18, R44, 0x78, !PT ;  /* 0x00000018042c7812 */ /* 0x000fe200078e782c */
[----:B------:R-:W4:Y:S01]  /*50e0*/  LDCU UR63, c[0x0][0x370] ;  /* 0x00006e00ff3f77ac */ /* 0x000f220008000800 */
[----:B------:R-:W-:Y:S01]  /*50f0*/  LOP3.LUT R2, R2, 0x100, R3, 0xf8, !PT ;  /* 0x0000010002027812 */ /* 0x000fe200078ef803 */
[----:B------:R-:W4:Y:S01]  /*5100*/  LDS R0, [UR44+0x140] ;  /* 0x0001402cff007984 */ /* 0x000f220008000800 */
[----:B-1----:R-:W-:Y:S01]  /*5110*/  IMAD.U32 R57, RZ, RZ, UR4 ;  /* 0x00000004ff397e24 */ /* 0x002fe2000f8e00ff */
[----:B------:R-:W-:Y:S01]  /*5120*/  UIADD3 UR4, UPT, UPT, UR44, 0x200, URZ ;  /* 0x000002002c047890 */ /* 0x000fe2000fffe0ff */
[----:B------:R-:W-:Y:S01]  /*5130*/  LOP3.LUT R44, R2, R44, RZ, 0xfc, !PT ;  /* 0x0000002c022c7212 */ /* 0x000fe200078efcff */
[----:B------:R-:W-:Y:S01]  /*5140*/  IMAD.U32 R56, RZ, RZ, UR5 ;  /* 0x00000005ff387e24 */ /* 0x000fe2000f8e00ff */
[----:B------:R-:W-:Y:S01]  /*5150*/  LOP3.LUT R55, R55, 0x60, RZ, 0xc0, !PT ;  /* 0x0000006037377812 */ /* 0x000fe200078ec0ff */
[----:B------:R-:W1:Y:S01]  /*5160*/  LDCU UR43, c[0x0][0xb0c] ;  /* 0x00016180ff2b77ac */ /* 0x000e620008000800 */
[----:B------:R-:W-:Y:S01]  /*5170*/  SEL R54, R54, 0xfffffff0, !P0 ;  /* 0xfffffff036367807 */ /* 0x000fe20004000000 */
[----:B------:R-:W-:Y:S01]  /*5180*/  IMAD.U32 R59, RZ, RZ, UR4 ;  /* 0x00000004ff3b7e24 */ /* 0x000fe2000f8e00ff */
[----:B------:R-:W1:Y:S01]  /*5190*/  LDCU UR39, c[0x0][0xb30] ;  /* 0x00016600ff2777ac */ /* 0x000e620008000800 */
[----:B------:R-:W1:Y:S01]  /*51a0*/  LDCU.64 UR60, c[0x0][0x888] ;  /* 0x00011100ff3c77ac */ /* 0x000e620008000a00 */
[----:B------:R-:W1:Y:S01]  /*51b0*/  LDCU.64 UR40, c[0x0][0xb28] ;  /* 0x00016500ff2877ac */ /* 0x000e620008000a00 */
[----:B------:R-:W1:Y:S01]  /*51c0*/  LDCU.128 UR56, c[0x0][0xb10] ;  /* 0x00016200ff3877ac */ /* 0x000e620008000c00 */
[----:B------:R-:W1:Y:S01]  /*51d0*/  LDCU UR62, c[0x0][0x374] ;  /* 0x00006e80ff3e77ac */ /* 0x000e620008000800 */
[----:B------:R-:W-:Y:S01]  /*51e0*/  UMOV UR55, 0x1 ;  /* 0x0000000100377882 */ /* 0x000fe20000000000 */
[----:B------:R-:W-:Y:S01]  /*51f0*/  UMOV UR46, URZ ;  /* 0x000000ff002e7c82 */ /* 0x000fe20008000000 */
[----:B------:R-:W-:Y:S01]  /*5200*/  UMOV UR53, URZ ;  /* 0x000000ff00357c82 */ /* 0x000fe20008000000 */
[----:B------:R-:W-:Y:S01]  /*5210*/  UMOV UR52, URZ ;  /* 0x000000ff00347c82 */ /* 0x000fe20008000000 */
[----:B-1234-:R-:W-:-:S07]  /*5220*/  IMAD.IADD R23, R0, 0x1, R23 ;  /* 0x0000000100177824 */ /* 0x01efce00078e0217 */
.L_x_118:
[C---:B------:R-:W-:Y:S02]  /*5230*/  LEA R0, R51.reuse, UR44, 0x3 ;  /* 0x0000002c33007c11 */ /* 0x040fe4000f8e18ff */
[----:B------:R-:W-:Y:S02]  /*5240*/  SHF.L.U32 R2, R52, 0x1f, RZ ;  /* 0x0000001f34027819 */ /* 0x000fe400000006ff */
[----:B-1----:R-:W-:Y:S02]  /*5250*/  LEA R4, R51, UR44, 0x4 ;  /* 0x0000002c33047c11 */ /* 0x002fe4000f8e20ff */
[----:B------:R-:W1:Y:S02]  /*5260*/  SYNCS.PHASECHK.TRANS64.TRYWAIT P0, [R0+URZ+0x90], R2 ;  /* 0x00009002000075a7 */ /* 0x000e6400080011ff */
[----:B-1----:R-:W-:Y:S05]  /*5270*/  @!P0 BRA `(.L_x_88) ;  /* 0x0000002c003c8947 */ /* 0x002fea0003800000 */
.L_x_162:
[----:B------:R-:W-:Y:S01]  /*5280*/  R2UR UR7, R58 ;  /* 0x000000003a0772ca */ /* 0x000fe200000e0000 */
[----:B------:R-:W2:Y:S01]  /*5290*/  LDS.128 R4, [R4+0x120] ;  /* 0x0001200004047984 */ /* 0x000ea20000000c00 */
[----:B-1----:R-:W-:Y:S01]  /*52a0*/  VIADD R0, R0, 0xa0 ;  /* 0x000000a000007836 */ /* 0x002fe20000000000 */
[----:B------:R-:W-:Y:S04]  /*52b0*/  UISETP.GE.AND UP0, UPT, UR42, 0x1, UPT ;  /* 0x000000012a00788c */ /* 0x000fe8000bf06270 */
[----:B------:R-:W-:Y:S01]  /*52c0*/  PRMT R0, RZ, 0x654, R0 ;  /* 0x00000654ff007816 */ /* 0x000fe20000000000 */
[----:B------:R-:W-:Y:S01]  /*52d0*/  @!PT LDS RZ, [RZ] ;  /* 0x00000000fffff984 */ /* 0x000fe20000000800 */
[----:B------:R-:W-:Y:S01]  /*52e0*/  @!PT LDS RZ, [RZ] ;  /* 0x00000000fffff984 */ /* 0x000fe20000000800 */
[----:B------:R-:W-:Y:S01]  /*52f0*/  @!PT LDS RZ, [RZ] ;  /* 0x00000000fffff984 */ /* 0x000fe20000000800 */
[----:B------:R-:W-:Y:S01]  /*5300*/  @!PT LDS RZ, [RZ] ;  /* 0x00000000fffff984 */ /* 0x000fe20000000800 */
[----:B------:R1:W-:Y:S06]  /*5310*/  MEMBAR.ALL.CTA ;  /* 0x0000000000007992 */ /* 0x0003ec0000008000 */
[----:B-1----:R-:W1:Y:S02]  /*5320*/  FENCE.VIEW.ASYNC.S ;  /* 0x00000000000073c6 */ /* 0x002e640000000000 */
[----:B-1----:R1:W-:Y:S01]  /*5330*/  SYNCS.ARRIVE.TRANS64.RED.A1T0 RZ, [R0+URZ], RZ ;  /* 0x000000ff00ff79a7 */ /* 0x0023e200081004ff */
[----:B--2---:R-:W-:Y:S11]  /*5340*/  LOP3.LUT P0, RZ, R6, 0x1, RZ, 0xc0, !PT ;  /* 0x0000000106ff7812 */ /* 0x004ff6000780c0ff */
[----:B------:R-:W-:Y:S02]  /*5350*/  @!UPT UIADD3 URZ, UPT, UPT, URZ, URZ, URZ ;  /* 0x000000fffffff290 */ /* 0x000fe4000fffe0ff */
[----:B------:R-:W-:Y:S01]  /*5360*/  VOTEU.ANY UP1, P0 ;  /* 0x0000000000ff7886 */ /* 0x000fe20000020100 */
[----:B------:R-:W-:Y:S01]  /*5370*/  PLOP3.LUT P0, PT, PT, PT, UP1, 0x80, 0x8 ;  /* 0x000000000008781c */ /* 0x000fe20003f0f018 */
[----:B------:R-:W-:Y:S06]  /*5380*/  UP2UR UR4, UPR, URZ, 0x2 ;  /* 0x00000002ff047883 */ /* 0x000fec0008000000 */
[----:B------:R-:W-:Y:S06]  /*5390*/  IMAD.U32 R60, RZ, RZ, UR4 ;  /* 0x00000004ff3c7e24 */ /* 0x000fec000f8e00ff */
[----:B------:R-:W-:Y:S02]  /*53a0*/  @P0 SHF.R.U32.HI R2, RZ, 0x10, R5 ;  /* 0x00000010ff020819 */ /* 0x000fe40000011605 */
[----:B------:R-:W-:Y:S02]  /*53b0*/  @P0 MOV R3, R4 ;  /* 0x0000000400030202 */ /* 0x000fe40000000f00 */
[----:B------:R-:W-:Y:S02]  /*53c0*/  @P0 R2UR UR4, R2 ;  /* 0x00000000020402ca */ /* 0x000fe400000e0000 */
[----:B------:R-:W-:Y:S02]  /*53d0*/  @P0 LOP3.LUT R4, R5, 0xffff, RZ, 0xc0, !PT ;  /* 0x0000ffff05040812 */ /* 0x000fe400078ec0ff */
[----:B------:R-:W-:Y:S02]  /*53e0*/  @P0 R2UR UR6, R3 ;  /* 0x00000000030602ca */ /* 0x000fe400000e0000 */
[----:B------:R-:W-:Y:S07]  /*53f0*/  @P0 R2UR UR5, R4 ;  /* 0x00000000040502ca */ /* 0x000fee00000e0000 */
[----:B------:R-:W-:Y:S02]  /*5400*/  @UP1 UMOV UR7, UR4 ;  /* 0x0000000400071c82 */ /* 0x000fe40008000000 */
[----:B------:R-:W-:Y:S02]  /*5410*/  IMAD.U32 R58, RZ, RZ, UR7 ;  /* 0x00000007ff3a7e24 */ /* 0x000fe4000f8e00ff */
[----:B------:R-:W-:Y:S02]  /*5420*/  @UP1 UMOV UR38, UR6 ;  /* 0x0000000600261c82 */ /* 0x000fe40008000000 */
[----:B------:R-:W-:Y:S01]  /*5430*/  @UP1 UMOV UR37, UR5 ;  /* 0x0000000500251c82 */ /* 0x000fe20008000000 */
[----:B-1----:R-:W-:Y:S05]  /*5440*/  BRA.U !UP0, `(.L_x_89) ;  /* 0x0000000108cc7547 */ /* 0x002fea000b800000 */
[----:B------:R-:W1:Y:S01]  /*5450*/  LDCU UR12, c[0x0][0xb20] ;  /* 0x00016400ff0c77ac */ /* 0x000e620008000800 */
[----:B------:R-:W-:Y:S02]  /*5460*/  UIMAD.WIDE.U32 UR4, UR62, UR59, URZ ;  /* 0x0000003b3e0472a5 */ /* 0x000fe4000f8e00ff */
[----:B------:R-:W-:Y:S02]  /*5470*/  UIMAD.WIDE.U32 UR6, UR63, UR56, URZ ;  /* 0x000000383f0672a5 */ /* 0x000fe4000f8e00ff */
[----:B------:R-:W-:Y:S02]  /*5480*/  UISETP.NE.AND UP0, UPT, UR58, 0x1, UPT ;  /* 0x000000013a00788c */ /* 0x000fe4000bf05270 */
[----:B------:R-:W-:Y:S02]  /*5490*/  UIMAD.WIDE.U32 UR8, UR37, UR59, URZ ;  /* 0x0000003b250872a5 */ /* 0x000fe4000f8e00ff */
[----:B------:R-:W-:Y:S02]  /*54a0*/  UIMAD.WIDE.U32 UR10, UR38, UR56, URZ ;  /* 0x00000038260a72a5 */ /* 0x000fe4000f8e00ff */
[----:B------:R-:W-:Y:S02]  /*54b0*/  UISETP.NE.AND UP1, UPT, UR43, 0x1, UPT ;  /* 0x000000012b00788c */ /* 0x000fe4000bf25270 */
[----:B------:R-:W-:Y:S01]  /*54c0*/  UISETP.NE.AND UP2, UPT, UR42, 0x1, UPT ;  /* 0x000000012a00788c */ /* 0x000fe2000bf45270 */
[----:B------:R-:W-:Y:S02]  /*54d0*/  UMOV UR4, UR5 ;  /* 0x0000000500047c82 */ /* 0x000fe40008000000 */
[----:B-1----:R-:W-:Y:S03]  /*54e0*/  USHF.R.U32.HI UR5, URZ, UR12, UR4 ;  /* 0x0000000cff057299 */ /* 0x002fe60008011604 */
[----:B------:R-:W-:Y:S02]  /*54f0*/  UMOV UR4, UR7 ;  /* 0x0000000700047c82 */ /* 0x000fe40008000000 */
[----:B------:R-:W-:Y:S02]  /*5500*/  USHF.R.U32.HI UR7, URZ, UR57, UR4 ;  /* 0x00000039ff077299 */ /* 0x000fe40008011604 */
[----:B------:R-:W-:Y:S02]  /*5510*/  USEL UR4, UR62, UR5, !UP0 ;  /* 0x000000053e047287 */ /* 0x000fe4000c000000 */
[----:B------:R-:W-:Y:S01]  /*5520*/  USEL UR7, UR63, UR7, !UP1 ;  /* 0x000000073f077287 */ /* 0x000fe2000c800000 */
[----:B------:R-:W-:Y:S01]  /*5530*/  UMOV UR5, UR9 ;  /* 0x0000000900057c82 */ /* 0x000fe20008000000 */
[----:B------:R-:W-:Y:S02]  /*5540*/  UIMAD.WIDE.U32 UR8, UR4, UR40, URZ ;  /* 0x00000028040872a5 */ /* 0x000fe4000f8e00ff */
[----:B------:R-:W-:Y:S03]  /*5550*/  USHF.R.U32.HI UR6, URZ, UR12, UR5 ;  /* 0x0000000cff067299 */ /* 0x000fe60008011605 */
[----:B------:R-:W-:Y:S01]  /*5560*/  UMOV UR5, UR11 ;  /* 0x0000000b00057c82 */ /* 0x000fe20008000000 */
[----:B------:R-:W-:Y:S02]  /*5570*/  UIMAD.WIDE.U32 UR10, UR7, UR40, URZ ;  /* 0x00000028070a72a5 */ /* 0x000fe4000f8e00ff */
[----:B------:R-:W-:Y:S02]  /*5580*/  USHF.R.U32.HI UR12, URZ, UR57, UR5 ;  /* 0x00000039ff0c7299 */ /* 0x000fe40008011605 */
[----:B------:R-:W-:Y:S01]  /*5590*/  USEL UR6, UR37, UR6, !UP0 ;  /* 0x0000000625067287 */ /* 0x000fe2000c000000 */
[----:B------:R-:W-:Y:S02]  /*55a0*/  UMOV UR5, UR9 ;  /* 0x0000000900057c82 */ /* 0x000fe40008000000 */
[----:B------:R-:W-:Y:S01]  /*55b0*/  UMOV UR10, UR11 ;  /* 0x0000000b000a7c82 */ /* 0x000fe20008000000 */
[----:B------:R-:W-:Y:S02]  /*55c0*/  @UP2 USHF.R.U32.HI UR4, URZ, UR41, UR5 ;  /* 0x00000029ff042299 */ /* 0x000fe40008011605 */
[----:B------:R-:W-:Y:S02]  /*55d0*/  @UP2 USHF.R.U32.HI UR7, URZ, UR41, UR10 ;  /* 0x00000029ff072299 */ /* 0x000fe4000801160a */
[----:B------:R-:W-:Y:S02]  /*55e0*/  UIMAD UR4, UR42, UR4, URZ ;  /* 0x000000042a0472a4 */ /* 0x000fe4000f8e02ff */
[----:B------:R-:W-:Y:S02]  /*55f0*/  UIMAD.WIDE.U32 UR10, UR6, UR40, URZ ;  /* 0x00000028060a72a5 */ /* 0x000fe4000f8e00ff */
[----:B------:R-:W-:Y:S02]  /*5600*/  USEL UR5, UR38, UR12, !UP1 ;  /* 0x0000000c26057287 */ /* 0x000fe4000c800000 */
[----:B------:R-:W-:Y:S02]  /*5610*/  UIMAD UR8, UR42, UR7, URZ ;  /* 0x000000072a0872a4 */ /* 0x000fe4000f8e02ff */
[----:B------:R-:W-:Y:S03]  /*5620*/  UISETP.GE.AND UP0, UPT, UR6, UR4, UPT ;  /* 0x000000040600728c */ /* 0x000fe6000bf06270 */
[----:B------:R-:W-:Y:S01]  /*5630*/  UMOV UR4, UR11 ;  /* 0x0000000b00047c82 */ /* 0x000fe20008000000 */
[----:B------:R-:W-:Y:S02]  /*5640*/  UISETP.GE.OR UP0, UPT, UR5, UR8, UP0 ;  /* 0x000000080500728c */ /* 0x000fe40008706670 */
[----:B------:R-:W-:Y:S02]  /*5650*/  USHF.R.U32.HI UR4, URZ, UR41, UR4 ;  /* 0x00000029ff047299 */ /* 0x000fe40008011604 */
[----:B------:R-:W-:Y:S02]  /*5660*/  UIMAD.WIDE.U32 UR8, UR5, UR40, URZ ;  /* 0x00000028050872a5 */ /* 0x000fe4000f8e00ff */
[----:B------:R-:W-:Y:S02]  /*5670*/  USEL UR11, UR6, UR4, !UP2 ;  /* 0x00000004060b7287 */ /* 0x000fe4000d000000 */
[----:B------:R-:W-:Y:S02]  /*5680*/  UIADD3 UR8, UPT, UPT, -UR5, URZ, URZ ;  /* 0x000000ff05087290 */ /* 0x000fe4000fffe1ff */
[----:B------:R-:W-:Y:S01]  /*5690*/  UIADD3 UR10, UPT, UPT, -UR11, URZ, URZ ;  /* 0x000000ff0b0a7290 */ /* 0x000fe2000fffe1ff */
[----:B------:R-:W-:Y:S01]  /*56a0*/  @!UP0 UMOV UR4, UR9 ;  /* 0x0000000900048c82 */ /* 0x000fe20008000000 */
[----:B------:R-:W-:Y:S02]  /*56b0*/  UIADD3 UR9, UPT, UPT, -UR6, URZ, URZ ;  /* 0x000000ff06097290 */ /* 0x000fe4000fffe1ff */
[----:B------:R-:W-:Y:S02]  /*56c0*/  @!UP0 USHF.R.U32.HI UR4, URZ, UR41, UR4 ;  /* 0x00000029ff048299 */ /* 0x000fe40008011604 */
[----:B------:R-:W-:Y:S02]  /*56d0*/  UIMAD UR10, UR42, UR10, UR6 ;  /* 0x0000000a2a0a72a4 */ /* 0x000fe4000f8e0206 */
[----:B------:R-:W-:Y:S04]  /*56e0*/  @!UP0 USEL UR4, UR5, UR4, !UP2 ;  /* 0x0000000405048287 */ /* 0x000fe8000d000000 */
[----:B------:R-:W-:Y:S02]  /*56f0*/  @!UP0 UIMAD UR10, UR7, UR10, UR4 ;  /* 0x0000000a070a82a4 */ /* 0x000fe4000f8e0204 */
[----:B------:R-:W-:Y:S02]  /*5700*/  @!UP0 UIADD3 UR11, UPT, UPT, UR11, -UR4, URZ ;  /* 0x800000040b0b8290 */ /* 0x000fe4000fffe0ff */
[----:B------:R-:W-:Y:S02]  /*5710*/  UIMAD UR7, UR43, UR8, UR38 ;  /* 0x000000082b0772a4 */ /* 0x000fe4000f8e0226 */
[----:B------:R-:W-:Y:S02]  /*5720*/  @!UP0 UIMAD UR6, UR11, UR42, UR5 ;  /* 0x0000002a0b0682a4 */ /* 0x000fe4000f8e0205 */
[----:B------:R-:W-:Y:S01]  /*5730*/  UIMAD UR4, UR58, UR9, UR37 ;  /* 0x000000093a0472a4 */ /* 0x000fe2000f8e0225 */
[----:B------:R-:W-:Y:S02]  /*5740*/  @!UP0 UMOV UR5, UR10 ;  /* 0x0000000a00058c82 */ /* 0x000fe40008000000 */
[----:B------:R-:W-:Y:S02]  /*5750*/  UIMAD UR38, UR5, UR43, UR7 ;  /* 0x0000002b052672a4 */ /* 0x000fe4000f8e0207 */
[----:B------:R-:W-:Y:S11]  /*5760*/  UIMAD UR37, UR6, UR58, UR4 ;  /* 0x0000003a062572a4 */ /* 0x000ff6000f8e0204 */
[----:B------:R-:W-:Y:S01]  /*5770*/  @!UPT UIADD3 URZ, UPT, UPT, URZ, URZ, URZ ;  /* 0x000000fffffff290 */ /* 0x000fe2000fffe0ff */
.L_x_89:
[----:B------:R-:W-:Y:S01]  /*5780*/  UISETP.NE.AND UP0, UPT, UR39, 0x1, UPT ;  /* 0x000000012700788c */ /* 0x000fe2000bf05270 */
[----:B------:R-:W-:Y:S01]  /*5790*/  R2UR UR11, R59 ;  /* 0x000000003b0b72ca */ /* 0x000fe200000e0000 */
[----:B------:R-:W-:Y:S01]  /*57a0*/  USHF.L.U32 UR50, UR26, 0x6, URZ ;  /* 0x000000061a327899 */ /* 0x000fe200080006ff */
[----:B------:R-:W-:Y:S01]  /*57b0*/  IADD3 R51, PT, PT, R51, 0x1, RZ ;  /* 0x0000000133337810 */ /* 0x000fe20007ffe0ff */
[----:B------:R-:W-:Y:S07]  /*57c0*/  USHF.L.U32 UR49, UR30, 0x6, URZ ;  /* 0x000000061e317899 */ /* 0x000fee00080006ff */
[----:B------:R-:W1:Y:S01]  /*57d0*/  @!UP0 LDCU.128 UR12, c[0x0][0xb10] ;  /* 0x00016200ff0c87ac */ /* 0x000e620008000c00 */
[----:B------:R-:W2:Y:S01]  /*57e0*/  @!UP0 LDCU UR5, c[0x0][0xb0c] ;  /* 0x00016180ff0587ac */ /* 0x000ea20008000800 */
[----:B------:R-:W3:Y:S01]  /*57f0*/  @!UP0 LDCU UR10, c[0x0][0xb20] ;  /* 0x00016400ff0a87ac */ /* 0x000ee20008000800 */
[----:B-1----:R-:W-:Y:S02]  /*5800*/  UIMAD.WIDE.U32 UR8, UR38, UR12, URZ ;  /* 0x0000000c260872a5 */ /* 0x002fe4000f8e00ff */
[----:B------:R-:W-:Y:S02]  /*5810*/  UIMAD.WIDE.U32 UR6, UR37, UR15, URZ ;  /* 0x0000000f250672a5 */ /* 0x000fe4000f8e00ff */
[----:B------:R-:W-:Y:S03]  /*5820*/  @!UP0 UISETP.NE.AND UP1, UPT, UR14, 0x1, UPT ;  /* 0x000000010e00888c */ /* 0x000fe6000bf25270 */
[----:B------:R-:W-:Y:S01]  /*5830*/  @!UP0 UMOV UR4, UR9 ;  /* 0x0000000900048c82 */ /* 0x000fe20008000000 */
[----:B--2---:R-:W-:Y:S02]  /*5840*/  @!UP0 UISETP.NE.AND UP2, UPT, UR5, 0x1, UPT ;  /* 0x000000010500888c */ /* 0x004fe4000bf45270 */
[----:B------:R-:W-:Y:S01]  /*5850*/  @!UP0 USHF.R.U32.HI UR4, URZ, UR13, UR4 ;  /* 0x0000000dff048299 */ /* 0x000fe20008011604 */
[----:B------:R-:W-:Y:S02]  /*5860*/  @!UP0 UMOV UR6, UR7 ;  /* 0x0000000700068c82 */ /* 0x000fe40008000000 */
[----:B---3--:R-:W-:Y:S02]  /*5870*/  @!UP0 USHF.R.U32.HI UR6, URZ, UR10, UR6 ;  /* 0x0000000aff068299 */ /* 0x008fe40008011606 */
[----:B------:R-:W-:Y:S02]  /*5880*/  @!UP0 USEL UR7, UR38, UR4, !UP2 ;  /* 0x0000000426078287 */ /* 0x000fe4000d000000 */
[----:B------:R-:W-:Y:S04]  /*5890*/  @!UP0 USEL UR6, UR37, UR6, !UP1 ;  /* 0x0000000625068287 */ /* 0x000fe8000c800000 */
[----:B------:R-:W-:Y:S02]  /*58a0*/  @!UP0 UIADD3 UR4, UPT, UPT, -UR7, UR6, URZ ;  /* 0x0000000607048290 */ /* 0x000fe4000fffe1ff */
[----:B------:R-:W-:Y:S02]  /*58b0*/  @!UP0 UIADD3 UR6, UPT, UPT, UR7, -UR6, URZ ;  /* 0x8000000607068290 */ /* 0x000fe4000fffe0ff */
[----:B------:R-:W-:Y:S02]  /*58c0*/  @!UP0 UIMAD UR38, UR4, UR5, UR38 ;  /* 0x00000005042682a4 */ /* 0x000fe4000f8e0226 */
[----:B------:R-:W-:Y:S02]  /*58d0*/  @!UP0 UIMAD UR37, UR6, UR14, UR37 ;  /* 0x0000000e062582a4 */ /* 0x000fe4000f8e0225 */
[----:B------:R-:W-:Y:S09]  /*58e0*/  ULOP3.LUT UP0, URZ, UR11, 0x1b0, URZ, 0xc0, !UPT ;  /* 0x000001b00bff7892 */ /* 0x000ff2000f80c0ff */
[----:B------:R-:W-:Y:S05]  /*58f0*/  BRA.U !UP0, `(.L_x_90) ;  /* 0x00000001087c7547 */ /* 0x000fea000b800000 */
[----:B------:R-:W1:Y:S01]  /*5900*/  LDCU.64 UR8, c[0x4][0x80] ;  /* 0x01001000ff0877ac */ /* 0x000e620008000a00 */
[----:B------:R-:W-:Y:S01]  /*5910*/  MOV R2, 0x0 ;  /* 0x0000000000027802 */ /* 0x000fe20000000f00 */
[----:B------:R-:W-:Y:S02]  /*5920*/  HFMA2 R12, -RZ, RZ, 0, 5.9604644775390625e-08 ;  /* 0x00000001ff0c7431 */ /* 0x000fe400000001ff */
[----:B------:R-:W-:Y:S01]  /*5930*/  IMAD.MOV.U32 R8, RZ, RZ, 0x70 ;  /* 0x00000070ff087424 */ /* 0x000fe200078e00ff */
[----:B------:R2:W3:Y:S01]  /*5940*/  LDC.64 R14, c[0x4][R2] ;  /* 0x01000000020e7b82 */ /* 0x0004e20000000a00 */
[----:B------:R-:W4:Y:S01]  /*5950*/  LDCU.64 UR6, c[0x4][0x88] ;  /* 0x01001100ff0677ac */ /* 0x000f220008000a00 */
[----:B------:R-:W-:Y:S01]  /*5960*/  IMAD.MOV.U32 R13, RZ, RZ, RZ ;  /* 0x000000ffff0d7224 */ /* 0x000fe200078e00ff */
[----:B------:R-:W2:Y:S01]  /*5970*/  LDCU.64 UR4, c[0x4][0x8] ;  /* 0x01000100ff0477ac */ /* 0x000ea20008000a00 */
[----:B-1----:R-:W-:Y:S01]  /*5980*/  MOV R5, UR9 ;  /* 0x0000000900057c02 */ /* 0x002fe20008000f00 */
[----:B------:R-:W-:Y:S01]  /*5990*/  IMAD.U32 R4, RZ, RZ, UR8 ;  /* 0x00000008ff047e24 */ /* 0x000fe2000f8e00ff */
[----:B----4-:R-:W-:Y:S01]  /*59a0*/  MOV R7, UR7 ;  /* 0x0000000700077c02 */ /* 0x010fe20008000f00 */
[----:B------:R-:W-:Y:S01]  /*59b0*/  IMAD.U32 R6, RZ, RZ, UR6 ;  /* 0x00000006ff067e24 */ /* 0x000fe2000f8e00ff */
[----:B--2---:R-:W-:Y:S01]  /*59c0*/  MOV R11, UR5 ;  /* 0x00000005000b7c02 */ /* 0x004fe20008000f00 */
[----:B------:R-:W-:Y:S02]  /*59d0*/  IMAD.U32 R10, RZ, RZ, UR4 ;  /* 0x00000004ff0a7e24 */ /* 0x000fe4000f8e00ff */
[----:B------:R-:W-:Y:S07]  /*59e0*/  LEPC R20, `(.L_x_91) ;  /* 0x000000001014794e */ /* 0x000fee0000000000 */
[----:B---3-5:R-:W-:Y:S05]  /*59f0*/  CALL.ABS.NOINC R14 ;  /* 0x000000000e007343 */ /* 0x028fea0003c00000 */
.L_x_91:
[----:B------:R-:W1:Y:S01]  /*5a00*/  LDCU.64 UR8, c[0x4][0x80] ;  /* 0x01001000ff0877ac */ /* 0x000e620008000a00 */
[----:B------:R-:W2:Y:S01]  /*5a10*/  LDC.64 R2, c[0x4][R2] ;  /* 0x0100000002027b82 */ /* 0x000ea20000000a00 */
[----:B------:R-:W-:Y:S02]  /*5a20*/  HFMA2 R12, -RZ, RZ, 0, 5.9604644775390625e-08 ;  /* 0x00000001ff0c7431 */ /* 0x000fe400000001ff */
[----:B------:R-:W-:Y:S02]  /*5a30*/  IMAD.MOV.U32 R8, RZ, RZ, 0x70 ;  /* 0x00000070ff087424 */ /* 0x000fe400078e00ff */
[----:B------:R-:W-:Y:S01]  /*5a40*/  IMAD.MOV.U32 R13, RZ, RZ, RZ ;  /* 0x000000ffff0d7224 */ /* 0x000fe200078e00ff */
[----:B------:R-:W3:Y:S01]  /*5a50*/  LDCU.64 UR6, c[0x4][0x88] ;  /* 0x01001100ff0677ac */ /* 0x000ee20008000a00 */
[----:B------:R-:W4:Y:S01]  /*5a60*/  LDCU.64 UR4, c[0x4][0x8] ;  /* 0x01000100ff0477ac */ /* 0x000f220008000a00 */
[----:B-1----:R-:W-:Y:S02]  /*5a70*/  MOV R4, UR8 ;  /* 0x0000000800047c02 */ /* 0x002fe40008000f00 */
[----:B------:R-:W-:Y:S02]  /*5a80*/  MOV R5, UR9 ;  /* 0x0000000900057c02 */ /* 0x000fe40008000f00 */
[----:B---3--:R-:W-:Y:S01]  /*5a90*/  MOV R7, UR7 ;  /* 0x0000000700077c02 */ /* 0x008fe20008000f00 */
[----:B------:R-:W-:Y:S01]  /*5aa0*/  IMAD.U32 R6, RZ, RZ, UR6 ;  /* 0x00000006ff067e24 */ /* 0x000fe2000f8e00ff */
[----:B----4-:R-:W-:Y:S01]  /*5ab0*/  MOV R11, UR5 ;  /* 0x00000005000b7c02 */ /* 0x010fe20008000f00 */
[----:B------:R-:W-:Y:S02]  /*5ac0*/  IMAD.U32 R10, RZ, RZ, UR4 ;  /* 0x00000004ff0a7e24 */ /* 0x000fe4000f8e00ff */
[----:B------:R-:W-:Y:S07]  /*5ad0*/  LEPC R20, `(.L_x_90) ;  /* 0x000000001014794e */ /* 0x000fee0000000000 */
[----:B--2---:R-:W-:Y:S05]  /*5ae0*/  CALL.ABS.NOINC R2 ;  /* 0x0000000002007343 */ /* 0x004fea0003c00000 */
.L_x_90:
[----:B------:R-:W-:Y:S02]  /*5af0*/  R2UR UR6, R49 ;  /* 0x00000000310672ca */ /* 0x000fe400000e0000 */
[----:B------:R-:W-:Y:S02]  /*5b00*/  R2UR UR5, R57 ;  /* 0x00000000390572ca */ /* 0x000fe400000e0000 */
[----:B------:R-:W-:Y:S02]  /*5b10*/  R2UR UR4, R56 ;  /* 0x00000000380472ca */ /* 0x000fe400000e0000 */
[----:B------:R-:W-:Y:S02]  /*5b20*/  ISETP.NE.U32.AND P4, PT, R42, RZ, PT ;  /* 0x000000ff2a00720c */ /* 0x000fe40003f85070 */
[----:B------:R-:W-:Y:S02]  /*5b30*/  ISETP.NE.U32.AND P2, PT, RZ, UR60, PT ;  /* 0x0000003cff007c0c */ /* 0x000fe4000bf45070 */
[----:B------:R-:W-:Y:S02]  /*5b40*/  ISETP.NE.AND.EX P4, PT, R43, RZ, PT, P4 ;  /* 0x000000ff2b00720c */ /* 0x000fe40003f85340 */
[----:B------:R-:W-:Y:S01]  /*5b50*/  ISETP.NE.AND.EX P2, PT, RZ, UR61, PT, P2 ;  /* 0x0000003dff007c0c */ /* 0x000fe2000bf45320 */
[----:B------:R-:W-:Y:S02]  /*5b60*/  UISETP.NE.AND UP2, UPT, UR6, URZ, UPT ;  /* 0x000000ff0600728c */ /* 0x000fe4000bf45270 */
[----:B------:R-:W-:Y:S04]  /*5b70*/  UISETP.NE.U32.AND UP0, UPT, UR5, URZ, UPT ;  /* 0x000000ff0500728c */ /* 0x000fe8000bf05070 */
[----:B------:R-:W-:Y:S01]  /*5b80*/  UISETP.NE.AND.EX UP1, UPT, UR4, URZ, UPT, UP0 ;  /* 0x000000ff0400728c */ /* 0x000fe2000bf25300 */
[----:B------:R-:W-:Y:S01]  /*5b90*/  PLOP3.LUT P1, PT, PT, PT, UP2, 0x80, 0x8 ;  /* 0x000000000008781c */ /* 0x000fe20003f2f028 */
[----:B------:R-:W-:Y:S03]  /*5ba0*/  UPLOP3.LUT UP0, UPT, UPT, UPT, UPT, 0x40, 0x4 ;  /* 0x000000000004789c */ /* 0x000fe60003f0e870 */
[----:B------:R-:W-:Y:S06]  /*5bb0*/  @UP2 UPLOP3.LUT UP0, UPT, UPT, UPT, UP1, 0x80, 0x8 ;  /* 0x000000000008289c */ /* 0x000fec0003f0f010 */
[----:B------:R-:W-:Y:S01]  /*5bc0*/  PLOP3.LUT P0, PT, PT, PT, UP0, 0x80, 0x8 ;  /* 0x000000000008781c */ /* 0x000fe20003f0f008 */
[----:B------:R-:W-:Y:S01]  /*5bd0*/  @!UPT UIADD3 URZ, UPT, UPT, URZ, URZ, URZ ;  /* 0x000000fffffff290 */ /* 0x000fe2000fffe0ff */
[----:B------:R-:W-:Y:S11]  /*5be0*/  BRA.U !UP1, `(.L_x_92) ;  /* 0x0000000109407547 */ /* 0x000ff6000b800000 */
[----:B------:R-:W-:Y:S01]  /*5bf0*/  UISETP.NE.U32.AND UP0, UPT, UR60, URZ, UPT ;  /* 0x000000ff3c00728c */ /* 0x000fe2000bf05070 */
[----:B------:R-:W-:Y:S01]  /*5c00*/  R2UR UR6, R57 ;  /* 0x00000000390672ca */ /* 0x000fe200000e0000 */
[----:B------:R-:W1:Y:S01]  /*5c10*/  LDCU.64 UR8, c[0x0][0x358] ;  /* 0x00006b00ff0877ac */ /* 0x000e620008000a00 */
[----:B------:R-:W-:Y:S02]  /*5c20*/  HFMA2 R45, -RZ, RZ, 0, 5.9604644775390625e-08 ;  /* 0x00000001ff2d7431 */ /* 0x000fe400000001ff */
[----:B------:R-:W-:Y:S01]  /*5c30*/  IMAD.MOV.U32 R0, RZ, RZ, 0x1 ;  /* 0x00000001ff007424 */ /* 0x000fe200078e00ff */
[----:B------:R-:W-:Y:S06]  /*5c40*/  UISETP.NE.AND.EX UP0, UPT, UR61, URZ, UPT, UP0 ;  /* 0x000000ff3d00728c */ /* 0x000fec000bf05300 */
[----:B------:R-:W-:Y:S05]  /*5c50*/  PLOP3.LUT P3, PT, PT, PT, UP0, 0x80, 0x8 ;  /* 0x000000000008781c */ /* 0x000fea0003f6f008 */
[----:B------:R-:W2:Y:S01]  /*5c60*/  @UP0 LDCU.64 UR4, c[0x0][0x888] ;  /* 0x00011100ff0407ac */ /* 0x000ea20008000a00 */
[----:B------:R-:W-:Y:S07]  /*5c70*/  @UP0 UIMAD UR6, UR36, UR6, URZ ;  /* 0x00000006240602a4 */ /* 0x000fee000f8e02ff */
[----:B------:R-:W-:Y:S01]  /*5c80*/  @!P3 PRMT R45, R0, 0x7610, R45 ;  /* 0x00007610002db816 */ /* 0x000fe2000000002d */
[----:B--2---:R-:W-:Y:S06]  /*5c90*/  @UP0 UIMAD.WIDE UR4, UR6, 0x4, UR4 ;  /* 0x00000004060408a5 */ /* 0x004fec000f8e0204 */
[----:B-----5:R-:W-:Y:S02]  /*5ca0*/  IMAD.U32 R26, RZ, RZ, UR4 ;  /* 0x00000004ff1a7e24 */ /* 0x020fe4000f8e00ff */
[----:B------:R-:W-:Y:S03]  /*5cb0*/  IMAD.U32 R27, RZ, RZ, UR5 ;  /* 0x00000005ff1b7e24 */ /* 0x000fe6000f8e00ff */
[----:B------:R-:W2:Y:S02]  /*5cc0*/  @!UP0 LDCU UR4, c[0x0][0x880] ;  /* 0x00011000ff0487ac */ /* 0x000ea40008000800 */
[----:B-1----:R1:W5:Y:S02]  /*5cd0*/  @P3 LDG.E R26, desc[UR8][R26.64] ;  /* 0x000000081a1a3981 */ /* 0x002364000c1e1900 */
[----:B-12---:R-:W-:Y:S02]  /*5ce0*/  @!P3 MOV R26, UR4 ;  /* 0x00000004001abc02 */ /* 0x006fe40008000f00 */
.L_x_92:
[----:B------:R-:W-:Y:S05]  /*5cf0*/  @!P4 BRA `(.L_x_93) ;  /* 0x000000000024c947 */ /* 0x000fea0003800000 */
[----:B------:R-:W-:Y:S01]  /*5d00*/  ISETP.NE.U32.AND P3, PT, R40, RZ, PT ;  /* 0x000000ff2800720c */ /* 0x000fe20003f65070 */
[----:B------:R-:W1:Y:S03]  /*5d10*/  LDCU.64 UR4, c[0x0][0x358] ;  /* 0x00006b00ff0477ac */ /* 0x000e660008000a00 */
[----:B------:R-:W-:Y:S11]  /*5d20*/  ISETP.NE.AND.EX P3, PT, R41, RZ, PT, P3 ;  /* 0x000000ff2900720c */ /* 0x000ff60003f65330 */
[----:B------:R-:W-:Y:S02]  /*5d30*/  @!UPT UIADD3 URZ, UPT, UPT, URZ, URZ, URZ ;  /* 0x000000fffffff290 */ /* 0x000fe4000fffe0ff */
[----:B------:R-:W2:Y:S01]  /*5d40*/  @P3 LDC.64 R2, c[0x0][0x8a8] ;  /* 0x00022a00ff023b82 */ /* 0x000ea20000000a00 */
[----:B------:R-:W-:Y:S04]  /*5d50*/  @P3 IMAD R0, R42, UR36, RZ ;  /* 0x000000242a003c24 */ /* 0x000fe8000f8e02ff */
[----:B--2---:R-:W-:Y:S05]  /*5d60*/  @P3 IMAD.WIDE R2, R0, 0x4, R2 ;  /* 0x0000000400023825 */ /* 0x004fea00078e0202 */
[----:B-1---5:R1:W5:Y:S02]  /*5d70*/  @P3 LDG.E R24, desc[UR4][R2.64] ;  /* 0x0000000402183981 */ /* 0x022364000c1e1900 */
[----:B-1----:R-:W2:Y:S02]  /*5d80*/  @!P3 LDC R24, c[0x0][0x8a0] ;  /* 0x00022800ff18bb82 */ /* 0x002ea40000000800 */
.L_x_93:
[----:B-----5:R-:W-:Y:S01]  /*5d90*/  FSETP.NEU.AND P3, PT, R26, RZ, PT ;  /* 0x000000ff1a00720b */ /* 0x020fe20003f6d000 */
[----:B------:R-:W-:Y:S01]  /*5da0*/  IMAD.U32 R2, RZ, RZ, UR46 ;  /* 0x0000002eff027e24 */ /* 0x000fe2000f8e00ff */
[----:B------:R-:W-:Y:S01]  /*5db0*/  SEL R5, RZ, 0xffffffff, P2 ;  /* 0xffffffffff057807 */ /* 0x000fe20001000000 */
[----:B------:R-:W-:Y:S01]  /*5dc0*/  ULOP3.LUT UR4, UR55, 0x1, URZ, 0x3c, !UPT ;  /* 0x0000000137047892 */ /* 0x000fe2000f8e3cff */
[----:B------:R-:W-:Y:S01]  /*5dd0*/  @P1 LOP3.LUT P2, RZ, R45, 0xff, RZ, 0xc0, !PT ;  /* 0x000000ff2dff1812 */ /* 0x000fe2000784c0ff */
[----:B------:R-:W-:Y:S01]  /*5de0*/  BSSY B1, `(.L_x_94) ;  /* 0x000003d000017945 */ /* 0x000fe20003800000 */
[----:B------:R-:W-:Y:S01]  /*5df0*/  @P1 SEL R0, RZ, 0xffffffff, P3 ;  /* 0xffffffffff001807 */ /* 0x000fe20001800000 */
[----:B------:R-:W-:Y:S01]  /*5e00*/  IMAD.MOV.U32 R65, RZ, RZ, 0x1 ;  /* 0x00000001ff417424 */ /* 0x000fe200078e00ff */
[----:B------:R-:W-:Y:S01]  /*5e10*/  LEA R2, R2, UR44, 0x3 ;  /* 0x0000002c02027c11 */ /* 0x000fe2000f8e18ff */
[----:B------:R-:W-:Y:S01]  /*5e20*/  IMAD.U32 R63, RZ, RZ, UR4 ;  /* 0x00000004ff3f7e24 */ /* 0x000fe2000f8e00ff */
[----:B------:R-:W-:Y:S01]  /*5e30*/  @P0 SEL R0, R5, R0, !P2 ;  /* 0x0000000005000207 */ /* 0x000fe20005000000 */
[----:B------:R-:W-:Y:S01]  /*5e40*/  IMAD.U32 R64, RZ, RZ, UR46 ;  /* 0x0000002eff407e24 */ /* 0x000fe2000f8e00ff */
[----:B------:R-:W-:Y:S02]  /*5e50*/  LEA R27, R22, UR44, 0x3 ;  /* 0x0000002c161b7c11 */ /* 0x000fe4000f8e18ff */
[----:B------:R-:W-:Y:S02]  /*5e60*/  CS2R R38, SRZ ;  /* 0x0000000000267805 */ /* 0x000fe4000001ff00 */
[----:B------:R-:W-:Y:S02]  /*5e70*/  @P1 LOP3.LUT R0, R0, 0x1, RZ, 0xc0, !PT ;  /* 0x0000000100001812 */ /* 0x000fe400078ec0ff */
[----:B------:R-:W-:Y:S02]  /*5e80*/  CS2R R36, SRZ ;  /* 0x0000000000247805 */ /* 0x000fe4000001ff00 */
[----:B------:R-:W-:Y:S02]  /*5e90*/  SHF.L.U32 R3, R53, 0x1f, RZ ;  /* 0x0000001f35037819 */ /* 0x000fe400000006ff */
[----:B------:R-:W-:Y:S02]  /*5ea0*/  CS2R R30, SRZ ;  /* 0x00000000001e7805 */ /* 0x000fe4000001ff00 */
[----:B------:R-:W-:Y:S02]  /*5eb0*/  ISETP.NE.U32.OR P5, PT, R0, 0x1, !P1 ;  /* 0x000000010000780c */ /* 0x000fe40004fa5470 */
[----:B------:R-:W-:Y:S02]  /*5ec0*/  CS2R R28, SRZ ;  /* 0x00000000001c7805 */ /* 0x000fe4000001ff00 */
[----:B------:R-:W-:Y:S02]  /*5ed0*/  PLOP3.LUT P2, PT, PT, PT, UP1, 0x80, 0x8 ;  /* 0x000000000008781c */ /* 0x000fe40003f4f018 */
[----:B------:R-:W-:Y:S02]  /*5ee0*/  LEA.HI R25, R22, R22, RZ, 0x1 ;  /* 0x0000001616197211 */ /* 0x000fe400078f08ff */
[----:B------:R-:W-:Y:S02]  /*5ef0*/  LOP3.LUT P4, R50, R45, 0xff, RZ, 0xc0, !PT ;  /* 0x000000ff2d327812 */ /* 0x000fe4000788c0ff */
[----:B------:R-:W-:Y:S02]  /*5f00*/  SEL R4, RZ, 0xffffffff, P3 ;  /* 0xffffffffff047807 */ /* 0x000fe40001800000 */
[----:B------:R-:W-:Y:S02]  /*5f10*/  P2R R61, PR, RZ, 0x20 ;  /* 0x00000020ff3d7803 */ /* 0x000fe40000000000 */
[----:B------:R-:W-:Y:S03]  /*5f20*/  @P5 SHF.L.U32 R0, R63, 0x1f, RZ ;  /* 0x0000001f3f005819 */ /* 0x000fe600000006ff */
[----:B------:R-:W-:Y:S01]  /*5f30*/  @P2 SEL R4, R5, R4, !P4 ;  /* 0x0000000405042207 */ /* 0x000fe20006000000 */
[----:B------:R1:W3:Y:S03]  /*5f40*/  @P5 SYNCS.PHASECHK.TRANS64.TRYWAIT P1, [R2+URZ+0x50], R0 ;  /* 0x00005000020055a7 */ /* 0x0002e600080211ff */
[----:B------:R-:W-:Y:S04]  /*5f50*/  LOP3.LUT R4, R4, 0x1, RZ, 0xc0, !PT ;  /* 0x0000000104047812 */ /* 0x000fe800078ec0ff */
[----:B------:R-:W-:Y:S04]  /*5f60*/  ISETP.NE.U32.AND P2, PT, R4, 0x1, PT ;  /* 0x000000010400780c */ /* 0x000fe80003f45070 */
[----:B------:R-:W-:Y:S01]  /*5f70*/  P2R R66, PR, RZ, 0x4 ;  /* 0x00000004ff427803 */ /* 0x000fe20000000000 */
[----:B------:R4:W2:Y:S01]  /*5f80*/  SYNCS.PHASECHK.TRANS64.TRYWAIT P0, [R27+URZ+0xb0], R3 ;  /* 0x0000b0031b0075a7 */ /* 0x0008a200080011ff */
[C---:B-1----:R-:W-:Y:S01]  /*5f90*/  IMAD.SHL.U32 R0, R25.reuse, 0x20, RZ ;  /* 0x0000002019007824 */ /* 0x042fe200078e00ff */
[----:B------:R-:W-:Y:S04]  /*5fa0*/  LOP3.LUT R25, R25, 0xffe, RZ, 0xc0, !PT ;  /* 0x00000ffe19197812 */ /* 0x000fe800078ec0ff */
[----:B------:R-:W-:Y:S01]  /*5fb0*/  LOP3.LUT R0, R0, 0xffffffc0, RZ, 0xc0, !PT ;  /* 0xffffffc000007812 */ /* 0x000fe200078ec0ff */
[----:B------:R-:W-:Y:S04]  /*5fc0*/  IMAD.IADD R25, R22, 0x1, -R25 ;  /* 0x0000000116197824 */ /* 0x000fe800078e0a19 */
[----:B------:R-:W-:Y:S04]  /*5fd0*/  IMAD.IADD R0, R23, 0x1, R0 ;  /* 0x0000000117007824 */ /* 0x000fe800078e0200 */
[----:B------:R-:W-:Y:S01]  /*5fe0*/  IMAD R25, R25, 0x100000, R0 ;  /* 0x0010000019197824 */ /* 0x000fe200078e0200 */
[----:B---3--:R-:W-:Y:S01]  /*5ff0*/  @P5 SEL R65, RZ, 0x1, !P1 ;  /* 0x00000001ff415807 */ /* 0x008fe20004800000 */
[----:B----4-:R-:W-:Y:S06]  /*6000*/  @!P5 BRA `(.L_x_95) ;  /* 0x000000000068d947 */ /* 0x010fec0003800000 */
[----:B------:R-:W-:Y:S01]  /*6010*/  HFMA2 R31, -RZ, RZ, 0, 0 ;  /* 0x00000000ff1f7431 */ /* 0x000fe200000001ff */
[----:B------:R-:W-:Y:S01]  /*6020*/  ISETP.NE.AND P1, PT, R65, RZ, PT ;  /* 0x000000ff4100720c */ /* 0x000fe20003f25270 */
[----:B------:R-:W-:Y:S01]  /*6030*/  IMAD.U32 R0, RZ, RZ, UR46 ;  /* 0x0000002eff007e24 */ /* 0x000fe2000f8e00ff */
[----:B------:R-:W-:Y:S11]  /*6040*/  BSSY B0, `(.L_x_96) ;  /* 0x0000005000007945 */ /* 0x000ff60003800000 */
[----:B------:R-:W-:Y:S05]  /*6050*/  @P1 BRA `(.L_x_97) ;  /* 0x00000000000c1947 */ /* 0x000fea0003800000 */
[----:B------:R-:W-:Y:S04]  /*6060*/  SHF.L.U32 R4, R63, 0x1f, RZ ;  /* 0x0000001f3f047819 */ /* 0x000fe800000006ff */
[----:B------:R-:W1:Y:S02]  /*6070*/  SYNCS.PHASECHK.TRANS64.TRYWAIT P1, [R2+URZ+0x50], R4 ;  /* 0x00005004020075a7 */ /* 0x000e6400080211ff */
[----:B-1----:R-:W-:Y:S05]  /*6080*/  @!P1 BRA `(.L_x_98) ;  /* 0x0000001c00cc9947 */ /* 0x002fea0003800000 */
.L_x_97:
[----:B------:R-:W-:Y:S05]  /*6090*/  BSYNC B0 ;  /* 0x0000000000007941 */ /* 0x000fea0003800000 */
.L_x_96:
[----:B------:R-:W-:Y:S01]  /*60a0*/  ISETP.NE.AND P1, PT, R66, RZ, PT ;  /* 0x000000ff4200720c */ /* 0x000fe20003f25270 */
[----:B------:R-:W-:Y:S01]  /*60b0*/  IMAD.MOV.U32 R30, RZ, RZ, RZ ;  /* 0x000000ffff1e7224 */ /* 0x000fe200078e00ff */
[----:B------:R-:W-:Y:S02]  /*60c0*/  CS2R R28, SRZ ;  /* 0x00000000001c7805 */ /* 0x000fe4000001ff00 */
[----:B------:R-:W-:Y:S02]  /*60d0*/  CS2R R38, SRZ ;  /* 0x0000000000267805 */ /* 0x000fe4000001ff00 */
[----:B------:R-:W-:Y:S07]  /*60e0*/  CS2R R36, SRZ ;  /* 0x0000000000247805 */ /* 0x000fee000001ff00 */
[----:B-1----:R-:W-:Y:S01]  /*60f0*/  @P1 IMAD R2, R0, 0x800, R44 ;  /* 0x0000080000021824 */ /* 0x002fe200078e022c */
[----:B------:R-:W-:Y:S05]  /*6100*/  @P1 WARPSYNC.ALL ;  /* 0x0000000000001948 */ /* 0x000fea0003800000 */
[----:B------:R-:W-:Y:S01]  /*6110*/  @P1 LEA R2, R2, UR44, 0x1 ;  /* 0x0000002c02021c11 */ /* 0x000fe2000f8e08ff */
[----:B------:R-:W-:Y:S04]  /*6120*/  UIADD3 UR4, UPT, UPT, UR46, 0x1, URZ ;  /* 0x000000012e047890 */ /* 0x000fe8000fffe0ff */
[----:B------:R1:W3:Y:S01]  /*6130*/  @P1 LDSM.16.M88.4 R28, [R2+0x200] ;  /* 0x00020000021c183b */ /* 0x0002e20000000200 */
[----:B------:R-:W-:Y:S01]  /*6140*/  UISETP.NE.AND UP0, UPT, UR4, 0x3, UPT ;  /* 0x000000030400788c */ /* 0x000fe2000bf05270 */
[----:B------:R-:W-:Y:S03]  /*6150*/  @P1 IMAD R0, R54, 0x2, R2 ;  /* 0x0000000236001824 */ /* 0x000fe600078e0202 */
[----:B------:R-:W-:Y:S02]  /*6160*/  USEL UR5, URZ, 0x1, UP0 ;  /* 0x00000001ff057887 */ /* 0x000fe40008000000 */
[----:B------:R1:W4:Y:S01]  /*6170*/  @P1 LDSM.16.M88.4 R36, [R0+0x200] ;  /* 0x000200000024183b */ /* 0x0003220000000200 */
[----:B------:R-:W-:Y:S03]  /*6180*/  USEL UR4, UR4, URZ, UP0 ;  /* 0x000000ff04047287 */ /* 0x000fe60008000000 */
[----:B------:R-:W-:Y:S03]  /*6190*/  LOP3.LUT R63, R63, UR5, RZ, 0x3c, !PT ;  /* 0x000000053f3f7c12 */ /* 0x000fe6000f8e3cff */
[----:B------:R-:W-:Y:S02]  /*61a0*/  IMAD.U32 R64, RZ, RZ, UR4 ;  /* 0x00000004ff407e24 */ /* 0x000fe4000f8e00ff */
.L_x_95:
[----:B------:R-:W-:Y:S05]  /*61b0*/  BSYNC B1 ;  /* 0x0000000000017941 */ /* 0x000fea0003800000 */
.L_x_94:
[----:B-1----:R-:W-:Y:S04]  /*61c0*/  SHF.R.U32.HI R0, RZ, 0x15, R25 ;  /* 0x00000015ff007819 */ /* 0x002fe80000011619 */
[----:B------:R-:W-:Y:S01]  /*61d0*/  LOP3.LUT P1, RZ, R0, 0x3, R46, 0x48, !PT ;  /* 0x0000000300ff7812 */ /* 0x000fe2000782482e */
[----:B------:R-:W-:Y:S01]  /*61e0*/  @!UPT UIADD3 URZ, UPT, UPT, URZ, URZ, URZ ;  /* 0x000000fffffff290 */ /* 0x000fe2000fffe0ff */
[----:B--2---:R-:W-:Y:S11]  /*61f0*/  @P0 BRA `(.L_x_99) ;  /* 0x0000000000080947 */ /* 0x004ff60003800000 */
[----:B------:R-:W1:Y:S02]  /*6200*/  SYNCS.PHASECHK.TRANS64.TRYWAIT P0, [R27+URZ+0xb0], R3 ;  /* 0x0000b0031b0075a7 */ /* 0x000e6400080011ff */
[----:B-1----:R-:W-:Y:S05]  /*6210*/  @!P0 BRA `(.L_x_100) ;  /* 0x0000001c007c8947 */ /* 0x002fea0003800000 */
.L_x_99:
[----:B------:R-:W-:Y:S05]  /*6220*/  @!P1 BRA `(.L_x_101) ;  /* 0x0000000000409947 */ /* 0x000fea0003800000 */
[----:B------:R-:W2:Y:S01]  /*6230*/  LDCU.64 UR8, c[0x4][0x70] ;  /* 0x01000e00ff0877ac */ /* 0x000ea20008000a00 */
[----:B-1----:R-:W-:Y:S01]  /*6240*/  MOV R3, 0x0 ;  /* 0x0000000000037802 */ /* 0x002fe20000000f00 */
[----:B------:R-:W-:Y:S02]  /*6250*/  HFMA2 R12, -RZ, RZ, 0, 5.9604644775390625e-08 ;  /* 0x00000001ff0c7431 */ /* 0x000fe400000001ff */
[----:B------:R-:W-:Y:S02]  /*6260*/  IMAD.MOV.U32 R8, RZ, RZ, 0x192 ;  /* 0x00000192ff087424 */ /* 0x000fe400078e00ff */
[----:B------:R-:W-:Y:S01]  /*6270*/  IMAD.MOV.U32 R13, RZ, RZ, RZ ;  /* 0x000000ffff0d7224 */ /* 0x000fe200078e00ff */
[----:B------:R-:W1:Y:S01]  /*6280*/  LDCU.64 UR6, c[0x4][0x78] ;  /* 0x01000f00ff0677ac */ /* 0x000e620008000a00 */
[----:B------:R-:W3:Y:S01]  /*6290*/  LDC.64 R2, c[0x4][R3] ;  /* 0x0100000003027b82 */ /* 0x000ee20000000a00 */
[----:B------:R-:W5:Y:S01]  /*62a0*/  LDCU.64 UR4, c[0x4][0x10] ;  /* 0x01000200ff0477ac */ /* 0x000f620008000a00 */
[----:B--2---:R-:W-:Y:S01]  /*62b0*/  MOV R5, UR9 ;  /* 0x0000000900057c02 */ /* 0x004fe20008000f00 */
[----:B------:R-:W-:Y:S01]  /*62c0*/  IMAD.U32 R4, RZ, RZ, UR8 ;  /* 0x00000008ff047e24 */ /* 0x000fe2000f8e00ff */
[----:B-1----:R-:W-:Y:S01]  /*62d0*/  MOV R7, UR7 ;  /* 0x0000000700077c02 */ /* 0x002fe20008000f00 */
[----:B------:R-:W-:Y:S01]  /*62e0*/  IMAD.U32 R6, RZ, RZ, UR6 ;  /* 0x00000006ff067e24 */ /* 0x000fe2000f8e00ff */
[----:B-----5:R-:W-:Y:S01]  /*62f0*/  MOV R11, UR5 ;  /* 0x00000005000b7c02 */ /* 0x020fe20008000f00 */
[----:B------:R-:W-:Y:S02]  /*6300*/  IMAD.U32 R10, RZ, RZ, UR4 ;  /* 0x00000004ff0a7e24 */ /* 0x000fe4000f8e00ff */
[----:B------:R-:W-:Y:S07]  /*6310*/  LEPC R20, `(.L_x_101) ;  /* 0x000000001014794e */ /* 0x000fee0000000000 */
[----:B---34-:R-:W-:Y:S05]  /*6320*/  CALL.ABS.NOINC R2 ;  /* 0x0000000002007343 */ /* 0x018fea0003c00000 */
.L_x_101:
[----:B------:R-:W-:Y:S05]  /*6330*/  WARPSYNC.ALL ;  /* 0x0000000000007948 */ /* 0x000fea0003800000 */
[----:B------:R-:W-:Y:S01]  /*6340*/  R2UR UR4, R25 ;  /* 0x00000000190472ca */ /* 0x000fe200000e0000 */
[----:B-1-3--:R-:W-:Y:S01]  /*6350*/  HADD2.F32 R3, -RZ, R28.H0_H0 ;  /* 0x2000001cff037230 */ /* 0x00afe20000004100 */
[----:B------:R-:W-:Y:S01]  /*6360*/  SHF.L.U32 R62, R54, 0x1, RZ ;  /* 0x00000001363e7819 */ /* 0x000fe200000006ff */
[----:B------:R-:W-:Y:S01]  /*6370*/  HADD2.F32 R20, -RZ, R30.H0_H0 ;  /* 0x2000001eff147230 */ /* 0x000fe20000004100 */
[----:B------:R-:W-:Y:S01]  /*6380*/  ISETP.NE.AND P0, PT, R55, RZ, PT ;  /* 0x000000ff3700720c */ /* 0x000fe20003f05270 */
[----:B------:R-:W-:Y:S08]  /*6390*/  BSSY.RECONVERGENT B0, `(.L_x_102) ;  /* 0x000004e000007945 */ /* 0x000ff00003800200 */
[----:B------:R-:W1:Y:S02]  /*63a0*/  LDTM.16dp256bit.x4 R4, tmem[UR4] ;  /* 0x00000004000479ee */ /* 0x000e640008120000 */
[C---:B-1----:R-:W-:Y:S01]  /*63b0*/  FMUL R0, R24.reuse, R4 ;  /* 0x0000000418007220 */ /* 0x042fe20000400000 */
[----:B------:R-:W-:Y:S02]  /*63c0*/  HADD2.F32 R4, -RZ, R28.H1_H1 ;  /* 0x3000001cff047230 */ /* 0x000fe40000004100 */
[----:B------:R-:W-:Y:S01]  /*63d0*/  FMUL R2, R24, R5 ;  /* 0x0000000518027220 */ /* 0x000fe20000400000 */
[--C-:B------:R-:W-:Y:S02]  /*63e0*/  HADD2.F32 R5, -RZ, R29.reuse.H0_H0 ;  /* 0x2000001dff057230 */ /* 0x100fe40000004100 */
[----:B------:R-:W-:Y:S01]  /*63f0*/  FFMA R0, R26, R3, R0 ;  /* 0x000000031a007223 */ /* 0x000fe20000000000 */
[----:B------:R-:W-:Y:S01]  /*6400*/  FMUL R3, R24, R6 ;  /* 0x0000000618037220 */ /* 0x000fe20000400000 */
[----:B------:R-:W-:Y:S02]  /*6410*/  HADD2.F32 R6, -RZ, R29.H1_H1 ;  /* 0x3000001dff067230 */ /* 0x000fe40000004100 */
[----:B------:R-:W-:Y:S01]  /*6420*/  FFMA R2, R26, R4, R2 ;  /* 0x000000041a027223 */ /* 0x000fe20000000002 */
[----:B------:R-:W-:Y:S01]  /*6430*/  FMUL R7, R24, R7 ;  /* 0x0000000718077220 */ /* 0x000fe20000400000 */
[----:B------:R-:W-:Y:S01]  /*6440*/  FFMA R3, R26, R5, R3 ;  /* 0x000000051a037223 */ /* 0x000fe20000000003 */
[C---:B------:R-:W-:Y:S01]  /*6450*/  FMUL R4, R24.reuse, R8 ;  /* 0x0000000818047220 */ /* 0x040fe20000400000 */
[----:B------:R-:W-:Y:S01]  /*6460*/  FMUL R5, R24, R9 ;  /* 0x0000000918057220 */ /* 0x000fe20000400000 */
[----:B------:R-:W-:Y:S01]  /*6470*/  F2FP.F16.F32.PACK_AB R32, R2, R0 ;  /* 0x000000000220723e */ /* 0x000fe200000000ff */
[C---:B------:R-:W-:Y:S01]  /*6480*/  FFMA R7, R26.reuse, R6, R7 ;  /* 0x000000061a077223 */ /* 0x040fe20000000007 */
[----:B------:R-:W-:Y:S02]  /*6490*/  HADD2.F32 R0, -RZ, R30.H1_H1 ;  /* 0x3000001eff007230 */ /* 0x000fe40000004100 */
[----:B------:R-:W-:Y:S01]  /*64a0*/  FFMA R4, R26, R20, R4 ;  /* 0x000000141a047223 */ /* 0x000fe20000000004 */
[--C-:B------:R-:W-:Y:S02]  /*64b0*/  HADD2.F32 R2, -RZ, R31.reuse.H0_H0 ;  /* 0x2000001fff027230 */ /* 0x100fe40000004100 */
[----:B------:R-:W-:Y:S01]  /*64c0*/  FMUL R6, R24, R10 ;  /* 0x0000000a18067220 */ /* 0x000fe20000400000 */
[----:B------:R-:W-:Y:S01]  /*64d0*/  F2FP.F16.F32.PACK_AB R33, R7, R3 ;  /* 0x000000030721723e */ /* 0x000fe200000000ff */
[----:B------:R-:W-:Y:S02]  /*64e0*/  HADD2.F32 R3, -RZ, R31.H1_H1 ;  /* 0x3000001fff037230 */ /* 0x000fe40000004100 */
[----:B------:R-:W-:Y:S01]  /*64f0*/  FFMA R5, R26, R0, R5 ;  /* 0x000000001a057223 */ /* 0x000fe20000000005 */
[C---:B------:R-:W-:Y:S01]  /*6500*/  FMUL R11, R24.reuse, R11 ;  /* 0x0000000b180b7220 */ /* 0x040fe20000400000 */
[--C-:B----4-:R-:W-:Y:S02]  /*6510*/  HADD2.F32 R7, -RZ, R36.reuse.H0_H0 ;  /* 0x20000024ff077230 */ /* 0x110fe40000004100 */
[C---:B------:R-:W-:Y:S01]  /*6520*/  FMUL R8, R24.reuse, R12 ;  /* 0x0000000c18087220 */ /* 0x040fe20000400000 */
[----:B------:R-:W-:Y:S02]  /*6530*/  HADD2.F32 R0, -RZ, R36.H1_H1 ;  /* 0x30000024ff007230 */ /* 0x000fe40000004100 */
[----:B------:R-:W-:Y:S01]  /*6540*/  FMUL R9, R24, R13 ;  /* 0x0000000d18097220 */ /* 0x000fe20000400000 */
[C---:B------:R-:W-:Y:S01]  /*6550*/  FFMA R6, R26.reuse, R2, R6 ;  /* 0x000000021a067223 */ /* 0x040fe20000000006 */
[C---:B------:R-:W-:Y:S01]  /*6560*/  FFMA R11, R26.reuse, R3, R11 ;  /* 0x000000031a0b7223 */ /* 0x040fe2000000000b */
[C---:B------:R-:W-:Y:S01]  /*6570*/  FFMA R8, R26.reuse, R7, R8 ;  /* 0x000000071a087223 */ /* 0x040fe20000000008 */
[----:B------:R-:W-:Y:S01]  /*6580*/  FFMA R9, R26, R0, R9 ;  /* 0x000000001a097223 */ /* 0x000fe20000000009 */
[--C-:B------:R-:W-:Y:S02]  /*6590*/  HADD2.F32 R2, -RZ, R37.reuse.H0_H0 ;  /* 0x20000025ff027230 */ /* 0x100fe40000004100 */
[C---:B------:R-:W-:Y:S01]  /*65a0*/  FMUL R10, R24.reuse, R14 ;  /* 0x0000000e180a7220 */ /* 0x040fe20000400000 */
[----:B------:R-:W-:Y:S02]  /*65b0*/  HADD2.F32 R0, -RZ, R37.H1_H1 ;  /* 0x30000025ff007230 */ /* 0x000fe40000004100 */
[----:B------:R-:W-:Y:S01]  /*65c0*/  FMUL R15, R24, R15 ;  /* 0x0000000f180f7220 */ /* 0x000fe20000400000 */
[----:B------:R-:W-:Y:S01]  /*65d0*/  F2FP.F16.F32.PACK_AB R34, R5, R4 ;  /* 0x000000040522723e */ /* 0x000fe200000000ff */
[----:B------:R-:W-:Y:S01]  /*65e0*/  FFMA R10, R26, R2, R10 ;  /* 0x000000021a0a7223 */ /* 0x000fe2000000000a */
[----:B------:R-:W-:Y:S01]  /*65f0*/  FMUL R12, R24, R16 ;  /* 0x00000010180c7220 */ /* 0x000fe20000400000 */
[----:B------:R-:W-:Y:S01]  /*6600*/  FFMA R15, R26, R0, R15 ;  /* 0x000000001a0f7223 */ /* 0x000fe2000000000f */
[--C-:B------:R-:W-:Y:S01]  /*6610*/  HADD2.F32 R0, -RZ, R38.reuse.H0_H0 ;  /* 0x20000026ff007230 */ /* 0x100fe20000004100 */
[----:B------:R-:W-:Y:S01]  /*6620*/  MOV R5, UR46 ;  /* 0x0000002e00057c02 */ /* 0x000fe20008000f00 */
[----:B------:R-:W-:Y:S02]  /*6630*/  HADD2.F32 R2, -RZ, R38.H1_H1 ;  /* 0x30000026ff027230 */ /* 0x000fe40000004100 */
[C---:B------:R-:W-:Y:S01]  /*6640*/  FMUL R13, R24.reuse, R17 ;  /* 0x00000011180d7220 */ /* 0x040fe20000400000 */
[--C-:B------:R-:W-:Y:S02]  /*6650*/  HADD2.F32 R3, -RZ, R39.reuse.H0_H0 ;  /* 0x20000027ff037230 */ /* 0x100fe40000004100 */
[C---:B------:R-:W-:Y:S01]  /*6660*/  FMUL R14, R24.reuse, R18 ;  /* 0x00000012180e7220 */ /* 0x040fe20000400000 */
[----:B------:R-:W-:Y:S02]  /*6670*/  HADD2.F32 R4, -RZ, R39.H1_H1 ;  /* 0x30000027ff047230 */ /* 0x000fe40000004100 */
[----:B------:R-:W-:Y:S01]  /*6680*/  FMUL R19, R24, R19 ;  /* 0x0000001318137220 */ /* 0x000fe20000400000 */
[C---:B------:R-:W-:Y:S01]  /*6690*/  FFMA R12, R26.reuse, R0, R12 ;  /* 0x000000001a0c7223 */ /* 0x040fe2000000000c */
[----:B------:R-:W-:Y:S01]  /*66a0*/  LEA R5, R5, R44, 0xb ;  /* 0x0000002c05057211 */ /* 0x000fe200078e58ff */
[C---:B------:R-:W-:Y:S01]  /*66b0*/  FFMA R13, R26.reuse, R2, R13 ;  /* 0x000000021a0d7223 */ /* 0x040fe2000000000d */
[C---:B------:R-:W-:Y:S01]  /*66c0*/  FFMA R14, R26.reuse, R3, R14 ;  /* 0x000000031a0e7223 */ /* 0x040fe2000000000e */
[----:B------:R-:W-:Y:S01]  /*66d0*/  FFMA R19, R26, R4, R19 ;  /* 0x000000041a137223 */ /* 0x000fe20000000013 */
[----:B------:R-:W-:Y:S02]  /*66e0*/  F2FP.F16.F32.PACK_AB R35, R11, R6 ;  /* 0x000000060b23723e */ /* 0x000fe400000000ff */
[----:B------:R-:W-:Y:S02]  /*66f0*/  LEA R5, R5, UR44, 0x1 ;  /* 0x0000002c05057c11 */ /* 0x000fe4000f8e08ff */
[----:B------:R-:W-:Y:S02]  /*6700*/  F2FP.F16.F32.PACK_AB R8, R9, R8 ;  /* 0x000000080908723e */ /* 0x000fe400000000ff */
[----:B------:R-:W-:Y:S01]  /*6710*/  F2FP.F16.F32.PACK_AB R9, R15, R10 ;  /* 0x0000000a0f09723e */ /* 0x000fe200000000ff */
[----:B------:R1:W-:Y:S01]  /*6720*/  STSM.16.M88.4 [R5+0x200], R32 ;  /* 0x0002002005007844 */ /* 0x0003e20000000200 */
[----:B------:R-:W-:Y:S02]  /*6730*/  F2FP.F16.F32.PACK_AB R10, R13, R12 ;  /* 0x0000000c0d0a723e */ /* 0x000fe400000000ff */
[----:B------:R-:W-:Y:S02]  /*6740*/  F2FP.F16.F32.PACK_AB R11, R19, R14 ;  /* 0x0000000e130b723e */ /* 0x000fe400000000ff */
[----:B------:R-:W-:Y:S05]  /*6750*/  IADD3 R0, PT, PT, R62, 0x200, R5 ;  /* 0x000002003e007810 */ /* 0x000fea0007ffe005 */
[----:B------:R1:W-:Y:S01]  /*6760*/  STSM.16.M88.4 [R0], R8 ;  /* 0x0000000800007844 */ /* 0x0003e20000000200 */
[----:B------:R-:W-:Y:S01]  /*6770*/  @!PT LDS RZ, [RZ] ;  /* 0x00000000fffff984 */ /* 0x000fe20000000800 */
[----:B------:R-:W-:Y:S01]  /*6780*/  @!PT LDS RZ, [RZ] ;  /* 0x00000000fffff984 */ /* 0x000fe20000000800 */
[----:B------:R-:W-:Y:S01]  /*6790*/  @!PT LDS RZ, [RZ] ;  /* 0x00000000fffff984 */ /* 0x000fe20000000800 */
[----:B------:R-:W-:Y:S01]  /*67a0*/  @!PT LDS RZ, [RZ] ;  /* 0x00000000fffff984 */ /* 0x000fe20000000800 */
[----:B------:R2:W-:Y:S07]  /*67b0*/  MEMBAR.ALL.CTA ;  /* 0x0000000000007992 */ /* 0x0005ee0000008000 */
[----:B--2---:R-:W2:Y:S02]  /*67c0*/  FENCE.VIEW.ASYNC.S ;  /* 0x00000000000073c6 */ /* 0x004ea40000000000 */
[----:B--2---:R-:W-:Y:S06]  /*67d0*/  BAR.SYNC.DEFER_BLOCKING 0x1, 0x80 ;  /* 0x0042000000007b1d */ /* 0x004fec0000010000 */
[----:B------:R-:W-:Y:S05]  /*67e0*/  @P0 BRA `(.L_x_103) ;  /* 0x0000000000200947 */ /* 0x000fea0003800000 */
[----:B------:R-:W2:Y:S01]  /*67f0*/  LDCU.64 UR6, c[0x0][0x348] ;  /* 0x00006900ff0677ac */ /* 0x000ea20008000a00 */
[----:B------:R-:W-:Y:S01]  /*6800*/  ULEA UR5, UR46, UR44, 0xc ;  /* 0x0000002c2e057291 */ /* 0x000fe2000f8e60ff */
[----:B------:R-:W-:Y:S03]  /*6810*/  UMOV UR51, UR36 ;  /* 0x0000002400337c82 */ /* 0x000fe60008000000 */
[----:B------:R-:W-:Y:S02]  /*6820*/  UIADD3 UR48, UPT, UPT, UR5, 0x200, URZ ;  /* 0x0000020005307890 */ /* 0x000fe4000fffe0ff */
[----:B--2---:R-:W-:Y:S04]  /*6830*/  UIADD3 UR4, UP0, UPT, UR6, 0x680, URZ ;  /* 0x0000068006047890 */ /* 0x004fe8000ff1e0ff */
[----:B------:R-:W-:Y:S09]  /*6840*/  UIADD3.X UR5, UPT, UPT, URZ, UR7, URZ, UP0, !UPT ;  /* 0x00000007ff057290 */ /* 0x000ff200087fe4ff */
[----:B------:R2:W-:Y:S02]  /*6850*/  UTMASTG.3D [UR48], [UR4] ;  /* 0x00000030040073b5 */ /* 0x0005e40008010000 */
[----:B--2---:R0:W-:Y:S02]  /*6860*/  UTMACMDFLUSH ;  /* 0x00000000000079b7 */ /* 0x0041e40000000000 */
.L_x_103:
[----:B------:R-:W-:Y:S05]  /*6870*/  BSYNC.RECONVERGENT B0 ;  /* 0x0000000000007941 */ /* 0x000fea0003800200 */
.L_x_102:
[----:B------:R-:W-:Y:S01]  /*6880*/  UIADD3 UR47, UPT, UPT, UR46, 0x1, URZ ;  /* 0x000000012e2f7890 */ /* 0x000fe2000fffe0ff */
[----:B------:R-:W-:Y:S03]  /*6890*/  BSSY.RECONVERGENT B0, `(.L_x_104) ;  /* 0x0000005000007945 */ /* 0x000fe60003800200 */
[----:B------:R-:W-:Y:S04]  /*68a0*/  UISETP.NE.AND UP0, UPT, UR47, 0x3, UPT ;  /* 0x000000032f00788c */ /* 0x000fe8000bf05270 */
[----:B------:R-:W-:Y:S01]  /*68b0*/  USEL UR45, UR47, URZ, UP0 ;  /* 0x000000ff2f2d7287 */ /* 0x000fe20008000000 */
[----:B------:R-:W-:Y:S11]  /*68c0*/  @P0 BRA `(.L_x_105) ;  /* 0x0000000000040947 */ /* 0x000ff60003800000 */
[----:B------:R-:W-:Y:S04]  /*68d0*/  DEPBAR.LE SB0, 0x1 ;  /* 0x000080400000791a */ /* 0x000fe80000000000 */
.L_x_105:
[----:B------:R-:W-:Y:S05]  /*68e0*/  BSYNC.RECONVERGENT B0 ;  /* 0x0000000000007941 */ /* 0x000fea0003800200 */
.L_x_104:
[----:B------:R-:W-:Y:S01]  /*68f0*/  BAR.SYNC.DEFER_BLOCKING 0x1, 0x80 ;  /* 0x0042000000007b1d */ /* 0x000fe20000010000 */
[----:B------:R-:W-:Y:S01]  /*6900*/  ISETP.NE.AND P1, PT, R61, RZ, PT ;  /* 0x000000ff3d00720c */ /* 0x000fe20003f25270 */
[----:B------:R-:W-:Y:S01]  /*6910*/  UISETP.NE.AND UP0, UPT, UR53, URZ, UPT ;  /* 0x000000ff3500728c */ /* 0x000fe2000bf05270 */
[----:B------:R-:W-:Y:S11]  /*6920*/  LEA R2, R64, UR44, 0x3 ;  /* 0x0000002c40027c11 */ /* 0x000ff6000f8e18ff */
[----:B------:R-:W-:Y:S01]  /*6930*/  @P1 SHF.L.U32 R3, R63, 0x1f, RZ ;  /* 0x0000001f3f031819 */ /* 0x000fe200000006ff */
[----:B------:R-:W-:Y:S06]  /*6940*/  BRA.U !UP0, `(.L_x_106) ;  /* 0x0000000108247547 */ /* 0x000fec000b800000 */
[----:B------:R-:W-:Y:S01]  /*6950*/  IMAD.U32 R4, RZ, RZ, UR52 ;  /* 0x00000034ff047e24 */ /* 0x000fe2000f8e00ff */
[----:B-1----:R-:W-:Y:S01]  /*6960*/  MOV R0, UR54 ;  /* 0x0000003600007c02 */ /* 0x002fe20008000f00 */
[----:B------:R-:W-:Y:S03]  /*6970*/  UIADD3 UR4, UPT, UPT, UR52, 0x1, URZ ;  /* 0x0000000134047890 */ /* 0x000fe6000fffe0ff */
[----:B------:R-:W-:Y:S01]  /*6980*/  @P1 LEA R4, R4, UR44, 0x3 ;  /* 0x0000002c04041c11 */ /* 0x000fe2000f8e18ff */
[----:B------:R-:W-:Y:S04]  /*6990*/  UISETP.NE.AND UP0, UPT, UR4, 0x3, UPT ;  /* 0x000000030400788c */ /* 0x000fe8000bf05270 */
[----:B------:R-:W-:Y:S01]  /*69a0*/  @P1 VIADD R4, R4, 0x68 ;  /* 0x0000006804041836 */ /* 0x000fe20000000000 */
[----:B------:R-:W-:Y:S04]  /*69b0*/  USEL UR52, UR4, URZ, UP0 ;  /* 0x000000ff04347287 */ /* 0x000fe80008000000 */
[----:B------:R-:W-:Y:S04]  /*69c0*/  @P1 PRMT R0, R0, 0x654, R4 ;  /* 0x0000065400001816 */ /* 0x000fe80000000004 */
[----:B------:R2:W-:Y:S04]  /*69d0*/  @P1 SYNCS.ARRIVE.TRANS64.RED.A1T0 RZ, [R0+URZ], RZ ;  /* 0x000000ff00ff19a7 */ /* 0x0005e800081004ff */
.L_x_106:
[----:B------:R-:W3:Y:S01]  /*69e0*/  @P1 SYNCS.PHASECHK.TRANS64.TRYWAIT P0, [R2+URZ+0x50], R3 ;  /* 0x00005003020015a7 */ /* 0x000ee200080011ff */
[----:B------:R-:W-:Y:S01]  /*69f0*/  BSSY B1, `(.L_x_107) ;  /* 0x0000013000017945 */ /* 0x000fe20003800000 */
[----:B---3--:R-:W-:Y:S03]  /*6a00*/  @P1 SEL R65, RZ, 0x1, !P0 ;  /* 0x00000001ff411807 */ /* 0x008fe60004000000 */
[----:B------:R-:W-:Y:S05]  /*6a10*/  @!P1 BRA `(.L_x_108) ;  /* 0x0000000000409947 */ /* 0x000fea0003800000 */
[----:B------:R-:W-:Y:S01]  /*6a20*/  ISETP.NE.AND P1, PT, R66, RZ, PT ;  /* 0x000000ff4200720c */ /* 0x000fe20003f25270 */
[----:B------:R-:W-:Y:S01]  /*6a30*/  BSSY B0, `(.L_x_109) ;  /* 0x0000009000007945 */ /* 0x000fe20003800000 */
[----:B------:R-:W-:Y:S11]  /*6a40*/  ISETP.NE.AND P0, PT, R65, RZ, PT ;  /* 0x000000ff4100720c */ /* 0x000ff60003f05270 */
[----:B------:R-:W-:Y:S05]  /*6a50*/  @P1 IMAD R3, R64, 0x800, R44 ;  /* 0x0000080040031824 */ /* 0x000fea00078e022c */
[----:B------:R-:W-:Y:S05]  /*6a60*/  @P1 LEA R3, R3, UR44, 0x1 ;  /* 0x0000002c03031c11 */ /* 0x000fea000f8e08ff */
[----:B-12---:R-:W-:Y:S01]  /*6a70*/  @P1 IMAD.IADD R0, R62, 0x1, R3 ;  /* 0x000000013e001824 */ /* 0x006fe200078e0203 */
[----:B------:R-:W-:Y:S06]  /*6a80*/  @P0 BRA `(.L_x_110) ;  /* 0x00000000000c0947 */ /* 0x000fec0003800000 */
[----:B------:R-:W-:Y:S04]  /*6a90*/  SHF.L.U32 R63, R63, 0x1f, RZ ;  /* 0x0000001f3f3f7819 */ /* 0x000fe800000006ff */
[----:B------:R-:W1:Y:S02]  /*6aa0*/  SYNCS.PHASECHK.TRANS64.TRYWAIT P0, [R2+URZ+0x50], R63 ;  /* 0x0000503f020075a7 */ /* 0x000e6400080011ff */
[----:B-1----:R-:W-:Y:S05]  /*6ab0*/  @!P0 BRA `(.L_x_111) ;  /* 0x0000001400688947 */ /* 0x002fea0003800000 */
.L_x_110:
[----:B------:R-:W-:Y:S05]  /*6ac0*/  BSYNC B0 ;  /* 0x0000000000007941 */ /* 0x000fea0003800000 */
.L_x_109:
[----:B------:R-:W-:Y:S11]  /*6ad0*/  ISETP.NE.AND P0, PT, R66, RZ, PT ;  /* 0x000000ff4200720c */ /* 0x000ff60003f05270 */
[----:B------:R-:W-:Y:S02]  /*6ae0*/  @!UPT UIADD3 URZ, UPT, UPT, URZ, URZ, URZ ;  /* 0x000000fffffff290 */ /* 0x000fe4000fffe0ff */
[----:B------:R-:W-:Y:S05]  /*6af0*/  @P0 WARPSYNC.ALL ;  /* 0x0000000000000948 */ /* 0x000fea0003800000 */
[----:B------:R3:W4:Y:S04]  /*6b00*/  @P0 LDSM.16.M88.4 R28, [R3+0x200] ;  /* 0x00020000031c083b */ /* 0x0007280000000200 */
[----:B------:R3:W2:Y:S02]  /*6b10*/  @P0 LDSM.16.M88.4 R36, [R0+0x200] ;  /* 0x000200000024083b */ /* 0x0006a40000000200 */
.L_x_108:
[----:B------:R-:W-:Y:S05]  /*6b20*/  BSYNC B1 ;  /* 0x0000000000017941 */ /* 0x000fea0003800000 */
.L_x_107:
[----:B-123--:R-:W-:Y:S05]  /*6b30*/  VIADD R0, R25, 0x20 ;  /* 0x0000002019007836 */ /* 0x00efea0000000000 */
[----:B------:R-:W-:Y:S04]  /*6b40*/  SHF.R.U32.HI R0, RZ, 0x15, R0 ;  /* 0x00000015ff007819 */ /* 0x000fe80000011600 */
[----:B------:R-:W-:Y:S11]  /*6b50*/  LOP3.LUT P0, RZ, R0, 0x3, R46, 0x48, !PT ;  /* 0x0000000300ff7812 */ /* 0x000ff6000780482e */
[----:B------:R-:W-:Y:S02]  /*6b60*/  @!UPT UIADD3 URZ, UPT, UPT, URZ, URZ, URZ ;  /* 0x000000fffffff290 */ /* 0x000fe4000fffe0ff */
[----:B------:R-:W-:Y:S05]  /*6b70*/  @!P0 BRA `(.L_x_112) ;  /* 0x0000000000408947 */ /* 0x000fea0003800000 */
[----:B------:R-:W1:Y:S01]  /*6b80*/  LDCU.64 UR8, c[0x4][0x70] ;  /* 0x01000e00ff0877ac */ /* 0x000e620008000a00 */
[----:B------:R-:W-:Y:S01]  /*6b90*/  MOV R3, 0x0 ;  /* 0x0000000000037802 */ /* 0x000fe20000000f00 */
[----:B------:R-:W-:Y:S02]  /*6ba0*/  HFMA2 R12, -RZ, RZ, 0, 5.9604644775390625e-08 ;  /* 0x00000001ff0c7431 */ /* 0x000fe400000001ff */
[----:B------:R-:W-:Y:S02]  /*6bb0*/  IMAD.MOV.U32 R8, RZ, RZ, 0x192 ;  /* 0x00000192ff087424 */ /* 0x000fe400078e00ff */
[----:B------:R-:W-:Y:S01]  /*6bc0*/  IMAD.MOV.U32 R13, RZ, RZ, RZ ;  /* 0x000000ffff0d7224 */ /* 0x000fe200078e00ff */
[----:B------:R-:W2:Y:S01]  /*6bd0*/  LDCU.64 UR6, c[0x4][0x78] ;  /* 0x01000f00ff0677ac */ /* 0x000ea20008000a00 */
[----:B------:R-:W3:Y:S01]  /*6be0*/  LDC.64 R2, c[0x4][R3] ;  /* 0x0100000003027b82 */ /* 0x000ee20000000a00 */
[----:B------:R-:W5:Y:S01]  /*6bf0*/  LDCU.64 UR4, c[0x4][0x10] ;  /* 0x01000200ff0477ac */ /* 0x000f620008000a00 */
[----:B-1----:R-:W-:Y:S01]  /*6c00*/  MOV R5, UR9 ;  /* 0x0000000900057c02 */ /* 0x002fe20008000f00 */
[----:B------:R-:W-:Y:S01]  /*6c10*/  IMAD.U32 R4, RZ, RZ, UR8 ;  /* 0x00000008ff047e24 */ /* 0x000fe2000f8e00ff */
[----:B--2---:R-:W-:Y:S01]  /*6c20*/  MOV R7, UR7 ;  /* 0x0000000700077c02 */ /* 0x004fe20008000f00 */
[----:B------:R-:W-:Y:S01]  /*6c30*/  IMAD.U32 R6, RZ, RZ, UR6 ;  /* 0x00000006ff067e24 */ /* 0x000fe2000f8e00ff */
[----:B-----5:R-:W-:Y:S01]  /*6c40*/  MOV R11, UR5 ;  /* 0x00000005000b7c02 */ /* 0x020fe20008000f00 */
[----:B------:R-:W-:Y:S02]  /*6c50*/  IMAD.U32 R10, RZ, RZ, UR4 ;  /* 0x00000004ff0a7e24 */ /* 0x000fe4000f8e00ff */
[----:B------:R-:W-:Y:S07]  /*6c60*/  LEPC R20, `(.L_x_112) ;  /* 0x000000001014794e */ /* 0x000fee0000000000 */
[----:B---34-:R-:W-:Y:S05]  /*6c70*/  CALL.ABS.NOINC R2 ;  /* 0x0000000002007343 */ /* 0x018fea0003c00000 */
.L_x_112:
[----:B------:R-:W-:Y:S01]  /*6c80*/  ISETP.NE.AND P0, PT, R55, RZ, PT ;  /* 0x000000ff3700720c */ /* 0x000fe20003f05270 */
[----:B------:R-:W-:Y:S05]  /*6c90*/  WARPSYNC.ALL ;  /* 0x0000000000007948 */ /* 0x000fea0003800000 */
[----:B------:R-:W-:Y:S01]  /*6ca0*/  R2UR UR4, R25 ;  /* 0x00000000190472ca */ /* 0x000fe200000e0000 */
[--C-:B----4-:R-:W-:Y:S01]  /*6cb0*/  HADD2.F32 R20, -RZ, R28.reuse.H0_H0 ;  /* 0x2000001cff147230 */ /* 0x110fe20000004100 */
[----:B------:R-:W-:Y:S01]  /*6cc0*/  BSSY.RECONVERGENT B0, `(.L_x_113) ;  /* 0x0000056000007945 */ /* 0x000fe20003800200 */
[----:B------:R-:W-:Y:S02]  /*6cd0*/  HADD2.F32 R21, -RZ, R28.H1_H1 ;  /* 0x3000001cff157230 */ /* 0x000fe40000004100 */
[--C-:B------:R-:W-:Y:S02]  /*6ce0*/  HADD2.F32 R25, -RZ, R29.reuse.H0_H0 ;  /* 0x2000001dff197230 */ /* 0x100fe40000004100 */
[----:B------:R-:W-:Y:S02]  /*6cf0*/  HADD2.F32 R28, -RZ, R30.H0_H0 ;  /* 0x2000001eff1c7230 */ /* 0x000fe40000004100 */
[--C-:B------:R-:W-:Y:S02]  /*6d00*/  HADD2.F32 R32, -RZ, R36.reuse.H0_H0 ;  /* 0x20000024ff207230 */ /* 0x100fe40000004100 */
[----:B------:R-:W-:Y:S02]  /*6d10*/  HADD2.F32 R33, -RZ, R36.H1_H1 ;  /* 0x30000024ff217230 */ /* 0x000fe40000004100 */
[----:B------:R-:W1:Y:S01]  /*6d20*/  LDTM.16dp256bit.x4 R4, tmem[UR4+0x20] ;  /* 0x00002004000479ee */ /* 0x000e620008120000 */
[----:B------:R-:W-:Y:S01]  /*6d30*/  NOP ;  /* 0x0000000000007918 */ /* 0x000fe20000000000 */
[----:B------:R-:W-:Y:S01]  /*6d40*/  R2UR UR4, R27 ;  /* 0x000000001b0472ca */ /* 0x000fe200000e0000 */
[----:B------:R-:W-:Y:S02]  /*6d50*/  HADD2.F32 R27, -RZ, R29.H1_H1 ;  /* 0x3000001dff1b7230 */ /* 0x000fe40000004100 */
[----:B------:R-:W-:Y:S02]  /*6d60*/  HADD2.F32 R29, -RZ, R30.H1_H1 ;  /* 0x3000001eff1d7230 */ /* 0x000fe40000004100 */
[--C-:B------:R-:W-:Y:S02]  /*6d70*/  HADD2.F32 R30, -RZ, R31.reuse.H0_H0 ;  /* 0x2000001fff1e7230 */ /* 0x100fe40000004100 */
[----:B------:R-:W-:Y:S02]  /*6d80*/  HADD2.F32 R31, -RZ, R31.H1_H1 ;  /* 0x3000001fff1f7230 */ /* 0x000fe40000004100 */
[--C-:B------:R-:W-:Y:S02]  /*6d90*/  HADD2.F32 R34, -RZ, R37.reuse.H0_H0 ;  /* 0x20000025ff227230 */ /* 0x100fe40000004100 */
[----:B------:R-:W-:Y:S02]  /*6da0*/  HADD2.F32 R35, -RZ, R37.H1_H1 ;  /* 0x30000025ff237230 */ /* 0x000fe40000004100 */
[----:B------:R-:W-:Y:S01]  /*6db0*/  UIADD3 UR4, UPT, UPT, UR4, 0xd0, URZ ;  /* 0x000000d004047890 */ /* 0x000fe2000fffe0ff */
[--C-:B------:R-:W-:Y:S02]  /*6dc0*/  HADD2.F32 R36, -RZ, R38.reuse.H0_H0 ;  /* 0x20000026ff247230 */ /* 0x100fe40000004100 */
[----:B------:R-:W-:Y:S01]  /*6dd0*/  HADD2.F32 R37, -RZ, R38.H1_H1 ;  /* 0x30000026ff257230 */ /* 0x000fe20000004100 */
[----:B------:R-:W-:Y:S01]  /*6de0*/  UPRMT UR4, UR54, 0x654, UR4 ;  /* 0x0000065436047896 */ /* 0x000fe20008000004 */
[--C-:B------:R-:W-:Y:S02]  /*6df0*/  HADD2.F32 R38, -RZ, R39.reuse.H0_H0 ;  /* 0x20000027ff267230 */ /* 0x100fe40000004100 */
[----:B------:R-:W-:Y:S02]  /*6e00*/  HADD2.F32 R39, -RZ, R39.H1_H1 ;  /* 0x30000027ff277230 */ /* 0x000fe40000004100 */
[C---:B-1----:R-:W-:Y:S01]  /*6e10*/  FMUL R4, R24.reuse, R4 ;  /* 0x0000000418047220 */ /* 0x042fe20000400000 */
[C---:B------:R-:W-:Y:S01]  /*6e20*/  FMUL R5, R24.reuse, R5 ;  /* 0x0000000518057220 */ /* 0x040fe20000400000 */
[C---:B------:R-:W-:Y:S01]  /*6e30*/  FMUL R6, R24.reuse, R6 ;  /* 0x0000000618067220 */ /* 0x040fe20000400000 */
[----:B------:R-:W-:Y:S01]  /*6e40*/  FMUL R7, R24, R7 ;  /* 0x0000000718077220 */ /* 0x000fe20000400000 */
[----:B------:R-:W-:Y:S01]  /*6e50*/  SYNCS.ARRIVE.TRANS64.RED.A1T0 RZ, [UR4], RZ ;  /* 0x000000ffffff79a7 */ /* 0x000fe20008100404 */
[C---:B------:R-:W-:Y:S01]  /*6e60*/  FFMA R4, R26.reuse, R20, R4 ;  /* 0x000000141a047223 */ /* 0x040fe20000000004 */
[C---:B------:R-:W-:Y:S01]  /*6e70*/  FFMA R5, R26.reuse, R21, R5 ;  /* 0x000000151a057223 */ /* 0x040fe20000000005 */
[C---:B------:R-:W-:Y:S01]  /*6e80*/  FFMA R6, R26.reuse, R25, R6 ;  /* 0x000000191a067223 */ /* 0x040fe20000000006 */
[----:B------:R-:W-:Y:S01]  /*6e90*/  FFMA R7, R26, R27, R7 ;  /* 0x0000001b1a077223 */ /* 0x000fe20000000007 */
[C---:B------:R-:W-:Y:S01]  /*6ea0*/  FMUL R8, R24.reuse, R8 ;  /* 0x0000000818087220 */ /* 0x040fe20000400000 */
[C---:B------:R-:W-:Y:S01]  /*6eb0*/  FMUL R9, R24.reuse, R9 ;  /* 0x0000000918097220 */ /* 0x040fe20000400000 */
[----:B------:R-:W-:Y:S01]  /*6ec0*/  F2FP.F16.F32.PACK_AB R4, R5, R4 ;  /* 0x000000040504723e */ /* 0x000fe200000000ff */
[----:B------:R-:W-:Y:S01]  /*6ed0*/  FMUL R10, R24, R10 ;  /* 0x0000000a180a7220 */ /* 0x000fe20000400000 */
[----:B------:R-:W-:Y:S01]  /*6ee0*/  F2FP.F16.F32.PACK_AB R5, R7, R6 ;  /* 0x000000060705723e */ /* 0x000fe200000000ff */
[C---:B------:R-:W-:Y:S01]  /*6ef0*/  FFMA R8, R26.reuse, R28, R8 ;  /* 0x0000001c1a087223 */ /* 0x040fe20000000008 */
[----:B------:R-:W-:Y:S01]  /*6f00*/  FFMA R9, R26, R29, R9 ;  /* 0x0000001d1a097223 */ /* 0x000fe20000000009 */
[C---:B------:R-:W-:Y:S01]  /*6f10*/  FMUL R11, R24.reuse, R11 ;  /* 0x0000000b180b7220 */ /* 0x040fe20000400000 */
[C---:B------:R-:W-:Y:S01]  /*6f20*/  FMUL R0, R24.reuse, R12 ;  /* 0x0000000c18007220 */ /* 0x040fe20000400000 */
[----:B------:R-:W-:Y:S01]  /*6f30*/  FMUL R2, R24, R13 ;  /* 0x0000000d18027220 */ /* 0x000fe20000400000 */
[----:B------:R-:W-:Y:S01]  /*6f40*/  FFMA R10, R26, R30, R10 ;  /* 0x0000001e1a0a7223 */ /* 0x000fe2000000000a */
[----:B------:R-:W-:Y:S01]  /*6f50*/  FMUL R3, R24, R14 ;  /* 0x0000000e18037220 */ /* 0x000fe20000400000 */
[----:B------:R-:W-:Y:S01]  /*6f60*/  F2FP.F16.F32.PACK_AB R6, R9, R8 ;  /* 0x000000080906723e */ /* 0x000fe200000000ff */
[----:B------:R-:W-:Y:S01]  /*6f70*/  FFMA R11, R26, R31, R11 ;  /* 0x0000001f1a0b7223 */ /* 0x000fe2000000000b */
[C---:B------:R-:W-:Y:S01]  /*6f80*/  FMUL R15, R24.reuse, R15 ;  /* 0x0000000f180f7220 */ /* 0x040fe20000400000 */
[----:B------:R-:W-:Y:S01]  /*6f90*/  FMUL R12, R24, R16 ;  /* 0x00000010180c7220 */ /* 0x000fe20000400000 */
[----:B------:R-:W-:Y:S01]  /*6fa0*/  FFMA R0, R26, R32, R0 ;  /* 0x000000201a007223 */ /* 0x000fe20000000000 */
[----:B------:R-:W-:Y:S01]  /*6fb0*/  MOV R8, UR45 ;  /* 0x0000002d00087c02 */ /* 0x000fe20008000f00 */
[----:B------:R-:W-:Y:S01]  /*6fc0*/  FMUL R13, R24, R17 ;  /* 0x00000011180d7220 */ /* 0x000fe20000400000 */
[----:B------:R-:W-:Y:S01]  /*6fd0*/  FFMA R2, R26, R33, R2 ;  /* 0x000000211a027223 */ /* 0x000fe20000000002 */
[----:B------:R-:W-:Y:S01]  /*6fe0*/  FMUL R14, R24, R18 ;  /* 0x00000012180e7220 */ /* 0x000fe20000400000 */
[C---:B------:R-:W-:Y:S01]  /*6ff0*/  FFMA R3, R26.reuse, R34, R3 ;  /* 0x000000221a037223 */ /* 0x040fe20000000003 */
[----:B------:R-:W-:Y:S01]  /*7000*/  FFMA R15, R26, R35, R15 ;  /* 0x000000231a0f7223 */ /* 0x000fe2000000000f */
[----:B------:R-:W-:Y:S01]  /*7010*/  FMUL R19, R24, R19 ;  /* 0x0000001318137220 */ /* 0x000fe20000400000 */
[----:B------:R-:W-:Y:S01]  /*7020*/  FFMA R12, R26, R36, R12 ;  /* 0x000000241a0c7223 */ /* 0x000fe2000000000c */
        /* <DEDUP_REMOVED lines=22> */
[----:B------:R-:W-:Y:S02]  /*7190*/  ULEA UR5, UR45, UR44, 0xc ;  /* 0x0000002c2d057291 */ /* 0x000fe4000f8e60ff */
[----:B------:R-:W-:Y:S02]  /*71a0*/  UIADD3 UR9, UPT, UPT, UR49, 0x20, URZ ;  /* 0x0000002031097890 */ /* 0x000fe4000fffe0ff */
[----:B------:R-:W-:Y:S01]  /*71b0*/  UIADD3 UR8, UPT, UPT, UR5, 0x200, URZ ;  /* 0x0000020005087890 */ /* 0x000fe2000fffe0ff */
[----:B------:R-:W-:Y:S01]  /*71c0*/  UMOV UR10, UR50 ;  /* 0x00000032000a7c82 */ /* 0x000fe20008000000 */
[----:B------:R-:W-:Y:S01]  /*71d0*/  UMOV UR11, UR36 ;  /* 0x00000024000b7c82 */ /* 0x000fe20008000000 */
[----:B--2---:R-:W-:Y:S04]  /*71e0*/  UIADD3 UR4, UP0, UPT, UR6, 0x680, URZ ;  /* 0x0000068006047890 */ /* 0x004fe8000ff1e0ff */
[----:B------:R-:W-:Y:S09]  /*71f0*/  UIADD3.X UR5, UPT, UPT, URZ, UR7, URZ, UP0, !UPT ;  /* 0x00000007ff057290 */ /* 0x000ff200087fe4ff */
[----:B------:R2:W-:Y:S02]  /*7200*/  UTMASTG.3D [UR8], [UR4] ;  /* 0x00000008040073b5 */ /* 0x0005e40008010000 */
[----:B--2---:R0:W-:Y:S02]  /*7210*/  UTMACMDFLUSH ;  /* 0x00000000000079b7 */ /* 0x0041e40000000000 */
.L_x_114:
[----:B------:R-:W-:Y:S05]  /*7220*/  BSYNC.RECONVERGENT B0 ;  /* 0x0000000000007941 */ /* 0x000fea0003800200 */
.L_x_113:
[----:B------:R-:W-:Y:S01]  /*7230*/  UIADD3 UR4, UPT, UPT, UR45, 0x1, URZ ;  /* 0x000000012d047890 */ /* 0x000fe2000fffe0ff */
[----:B------:R-:W-:Y:S03]  /*7240*/  BSSY.RECONVERGENT B0, `(.L_x_115) ;  /* 0x0000008000007945 */ /* 0x000fe60003800200 */
[----:B------:R-:W-:Y:S04]  /*7250*/  UISETP.NE.AND UP0, UPT, UR4, 0x3, UPT ;  /* 0x000000030400788c */ /* 0x000fe8000bf05270 */
[----:B------:R-:W-:Y:S02]  /*7260*/  UISETP.EQ.XOR UP1, UPT, UR47, 0x3, !UP0 ;  /* 0x000000032f00788c */ /* 0x000fe4000c722a70 */
[----:B------:R-:W-:Y:S02]  /*7270*/  USEL UR46, UR4, URZ, UP0 ;  /* 0x000000ff042e7287 */ /* 0x000fe40008000000 */
[----:B------:R-:W-:Y:S04]  /*7280*/  USEL UR5, URZ, 0x1, !UP1 ;  /* 0x00000001ff057887 */ /* 0x000fe8000c800000 */
[----:B------:R-:W-:Y:S01]  /*7290*/  ULOP3.LUT UR55, UR55, UR5, URZ, 0x3c, !UPT ;  /* 0x0000000537377292 */ /* 0x000fe2000f8e3cff */
[----:B------:R-:W-:Y:S11]  /*72a0*/  @P0 BRA `(.L_x_116) ;  /* 0x0000000000040947 */ /* 0x000ff60003800000 */
[----:B------:R-:W-:Y:S04]  /*72b0*/  DEPBAR.LE SB0, 0x1 ;  /* 0x000080400000791a */ /* 0x000fe80000000000 */
.L_x_116:
[----:B------:R-:W-:Y:S05]  /*72c0*/  BSYNC.RECONVERGENT B0 ;  /* 0x0000000000007941 */ /* 0x000fea0003800200 */
.L_x_115:
[----:B------:R-:W-:Y:S01]  /*72d0*/  BAR.SYNC.DEFER_BLOCKING 0x1, 0x80 ;  /* 0x0042000000007b1d */ /* 0x000fe20000010000 */
[----:B------:R-:W-:Y:S01]  /*72e0*/  UISETP.NE.AND UP0, UPT, UR53, -0x2, UPT ;  /* 0xfffffffe3500788c */ /* 0x000fe2000bf05270 */
[----:B------:R-:W-:Y:S08]  /*72f0*/  IADD3 R22, PT, PT, R22, 0x1, RZ ;  /* 0x0000000116167810 */ /* 0x000ff00007ffe0ff */
[----:B------:R-:W-:Y:S05]  /*7300*/  BRA.U !UP0, `(.L_x_117) ;  /* 0x0000000108287547 */ /* 0x000fea000b800000 */
[----:B------:R-:W-:Y:S01]  /*7310*/  ISETP.NE.AND P0, PT, R61, RZ, PT ;  /* 0x000000ff3d00720c */ /* 0x000fe20003f05270 */
[----:B------:R-:W-:Y:S01]  /*7320*/  IMAD.U32 R2, RZ, RZ, UR52 ;  /* 0x00000034ff027e24 */ /* 0x000fe2000f8e00ff */
[----:B------:R-:W-:Y:S01]  /*7330*/  UIADD3 UR4, UPT, UPT, UR52, 0x1, URZ ;  /* 0x0000000134047890 */ /* 0x000fe2000fffe0ff */
[----:B------:R-:W-:Y:S03]  /*7340*/  IMAD.U32 R0, RZ, RZ, UR54 ;  /* 0x00000036ff007e24 */ /* 0x000fe6000f8e00ff */
[----:B------:R-:W-:Y:S04]  /*7350*/  UISETP.NE.AND UP0, UPT, UR4, 0x3, UPT ;  /* 0x000000030400788c */ /* 0x000fe8000bf05270 */
[----:B------:R-:W-:Y:S03]  /*7360*/  USEL UR52, UR4, URZ, UP0 ;  /* 0x000000ff04347287 */ /* 0x000fe60008000000 */
[----:B------:R-:W-:Y:S05]  /*7370*/  @P0 LEA R2, R2, UR44, 0x3 ;  /* 0x0000002c02020c11 */ /* 0x000fea000f8e18ff */
[----:B------:R-:W-:Y:S05]  /*7380*/  @P0 VIADD R2, R2, 0x68 ;  /* 0x0000006802020836 */ /* 0x000fea0000000000 */
[----:B------:R-:W-:Y:S04]  /*7390*/  @P0 PRMT R0, R0, 0x654, R2 ;  /* 0x0000065400000816 */ /* 0x000fe80000000002 */
[----:B------:R2:W-:Y:S03]  /*73a0*/  @P0 SYNCS.ARRIVE.TRANS64.RED.A1T0 RZ, [R0+URZ], RZ ;  /* 0x000000ff00ff09a7 */ /* 0x0005e600081004ff */
.L_x_117:
[----:B------:R-:W-:Y:S01]  /*73b0*/  R2UR UR6, R60 ;  /* 0x000000003c0672ca */ /* 0x000fe200000e0000 */
[----:B------:R-:W-:Y:S01]  /*73c0*/  UIADD3 UR53, UPT, UPT, UR53, 0x2, URZ ;  /* 0x0000000235357890 */ /* 0x000fe2000fffe0ff */
[----:B------:R-:W-:Y:S02]  /*73d0*/  R2UR UR5, R47 ;  /* 0x000000002f0572ca */ /* 0x000fe400000e0000 */
[----:B------:R-:W-:Y:S02]  /*73e0*/  R2UR UR4, R48 ;  /* 0x00000000300472ca */ /* 0x000fe400000e0000 */
[----:B------:R-:W-:Y:S02]  /*73f0*/  R2UR UR36, R58 ;  /* 0x000000003a2472ca */ /* 0x000fe400000e0000 */
[----:B------:R-:W-:Y:S02]  /*7400*/  ISETP.NE.AND P0, PT, R51, 0x2, PT ;  /* 0x000000023300780c */ /* 0x000fe40003f05270 */
[----:B------:R-:W-:Y:S02]  /*7410*/  ISETP.NE.AND P1, PT, R22, 0x4, PT ;  /* 0x000000041600780c */ /* 0x000fe40003f25270 */
[----:B------:R-:W-:Y:S01]  /*7420*/  SEL R2, RZ, 0x1, P0 ;  /* 0x00000001ff027807 */ /* 0x000fe20000000000 */
[----:B------:R-:W-:Y:S01]  /*7430*/  UISETP.NE.AND UP0, UPT, UR6, URZ, UPT ;  /* 0x000000ff0600728c */ /* 0x000fe2000bf05270 */
[----:B--2---:R-:W-:Y:S01]  /*7440*/  SEL R0, RZ, 0x1, P1 ;  /* 0x00000001ff007807 */ /* 0x004fe20000800000 */
[----:B------:R-:W-:Y:S01]  /*7450*/  UIADD3 UR30, UPT, UPT, UR37, UR5, URZ ;  /* 0x00000005251e7290 */ /* 0x000fe2000fffe0ff */
[----:B------:R-:W-:Y:S01]  /*7460*/  LOP3.LUT R52, R52, R2, RZ, 0x3c, !PT ;  /* 0x0000000234347212 */ /* 0x000fe200078e3cff */
[----:B------:R-:W-:Y:S01]  /*7470*/  UIADD3 UR26, UPT, UPT, UR38, UR4, URZ ;  /* 0x00000004261a7290 */ /* 0x000fe2000fffe0ff */
[----:B------:R-:W-:Y:S02]  /*7480*/  LOP3.LUT R53, R53, R0, RZ, 0x3c, !PT ;  /* 0x0000000035357212 */ /* 0x000fe400078e3cff */
[----:B------:R-:W-:Y:S02]  /*7490*/  SEL R51, R51, RZ, P0 ;  /* 0x000000ff33337207 */ /* 0x000fe40000000000 */
[----:B------:R-:W-:Y:S01]  /*74a0*/  SEL R22, R22, RZ, P1 ;  /* 0x000000ff16167207 */ /* 0x000fe20000800000 */
[----:B------:R-:W-:Y:S06]  /*74b0*/  BRA.U UP0, `(.L_x_118) ;  /* 0xffffffdd005c7547 */ /* 0x000fec000b83ffff */
[----:B------:R-:W-:-:S13]  /*74c0*/  R2UR UR4, R49 ;  /* 0x00000000310472ca */ /* 0x000fda00000e0000 */
[----:B------:R-:W-:-:S09]  /*74d0*/  UISETP.NE.AND UP0, UPT, UR4, URZ, UPT ;  /* 0x000000ff0400728c */ /* 0x000fd2000bf05270 */
[----:B------:R-:W-:Y:S05]  /*74e0*/  BRA.U !UP0, `(.L_x_119) ;  /* 0x0000000108487547 */ /* 0x000fea000b800000 */
[----:B------:R-:W2:Y:S02]  /*74f0*/  LDCU.64 UR4, c[0x0][0x890] ;  /* 0x00011200ff0477ac */ /* 0x000ea40008000a00 */
[----:B--2---:R-:W-:-:S04]  /*7500*/  UISETP.NE.U32.AND UP0, UPT, UR4, URZ, UPT ;  /* 0x000000ff0400728c */ /* 0x004fc8000bf05070 */
[----:B------:R-:W-:-:S09]  /*7510*/  UISETP.NE.AND.EX UP0, UPT, UR5, URZ, UPT, UP0 ;  /* 0x000000ff0500728c */ /* 0x000fd2000bf05300 */
[----:B------:R-:W-:Y:S05]  /*7520*/  BRA.U UP0, `(.L_x_120) ;  /* 0x00000001000c7547 */ /* 0x000fea000b800000 */
[----:B------:R-:W-:-:S13]  /*7530*/  FSETP.NEU.AND P0, PT, R26, RZ, PT ;  /* 0x000000ff1a00720b */ /* 0x000fda0003f0d000 */
[----:B------:R-:W-:Y:S05]  /*7540*/  @!P0 EXIT ;  /* 0x000000000000894d */ /* 0x000fea0003800000 */
[----:B------:R-:W-:Y:S05]  /*7550*/  BRA `(.L_x_119) ;  /* 0x00000000002c7947 */ /* 0x000fea0003800000 */
.L_x_120:
[----:B------:R-:W-:Y:S01]  /*7560*/  ISETP.NE.AND P0, PT, R50, RZ, PT ;  /* 0x000000ff3200720c */ /* 0x000fe20003f05270 */
[----:B------:R-:W-:-:S12]  /*7570*/  BSSY.RECONVERGENT B0, `(.L_x_119) ;  /* 0x0000009000007945 */ /* 0x000fd80003800200 */
[----:B------:R-:W-:Y:S05]  /*7580*/  @P0 BRA `(.L_x_121) ;  /* 0x0000000000140947 */ /* 0x000fea0003800000 */
[----:B------:R-:W2:Y:S02]  /*7590*/  LDCU.64 UR4, c[0x0][0x888] ;  /* 0x00011100ff0477ac */ /* 0x000ea40008000a00 */
[----:B--2---:R-:W-:-:S04]  /*75a0*/  ISETP.NE.U32.AND P0, PT, RZ, UR4, PT ;  /* 0x00000004ff007c0c */ /* 0x004fc8000bf05070 */
[----:B------:R-:W-:-:S13]  /*75b0*/  ISETP.NE.AND.EX P0, PT, RZ, UR5, PT, P0 ;  /* 0x00000005ff007c0c */ /* 0x000fda000bf05300 */
[----:B------:R-:W-:Y:S05]  /*75c0*/  @!P0 EXIT ;  /* 0x000000000000894d */ /* 0x000fea0003800000 */
[----:B------:R-:W-:Y:S05]  /*75d0*/  BRA `(.L_x_122) ;  /* 0x0000000000087947 */ /* 0x000fea0003800000 */
.L_x_121:
[----:B------:R-:W-:-:S13]  /*75e0*/  FSETP.NEU.AND P0, PT, R26, RZ, PT ;  /* 0x000000ff1a00720b */ /* 0x000fda0003f0d000 */
[----:B------:R-:W-:Y:S05]  /*75f0*/  @!P0 EXIT ;  /* 0x000000000000894d */ /* 0x000fea0003800000 */
.L_x_122:
[----:B------:R-:W-:Y:S05]  /*7600*/  BSYNC.RECONVERGENT B0 ;  /* 0x0000000000007941 */ /* 0x000fea0003800200 */
.L_x_119:
[----:B------:R-:W-:Y:S01]  /*7610*/  ULEA UR4, UR52, UR44, 0x3 ;  /* 0x0000002c34047291 */ /* 0x000fe2000f8e18ff */
[----:B------:R-:W-:-:S04]  /*7620*/  DEPBAR.LE SB0, 0x0 ;  /* 0x000080000000791a */ /* 0x000fc80000000000 */
[----:B------:R-:W-:-:S04]  /*7630*/  UIADD3 UR4, UPT, UPT, UR4, 0x68, URZ ;  /* 0x0000006804047890 */ /* 0x000fc8000fffe0ff */
[----:B------:R-:W-:-:S09]  /*7640*/  UPRMT UR4, UR54, 0x654, UR4 ;  /* 0x0000065436047896 */ /* 0x000fd20008000004 */
[----:B------:R-:W-:Y:S01]  /*7650*/  SYNCS.ARRIVE.TRANS64.RED.A1T0 RZ, [UR4], RZ ;  /* 0x000000ffffff79a7 */ /* 0x000fe20008100404 */
[----:B------:R-:W-:Y:S05]  /*7660*/  EXIT ;  /* 0x000000000000794d */ /* 0x000fea0003800000 */
.L_x_24:
[----:B---3--:R3:W4:Y:S02]  /*7670*/  SYNCS.PHASECHK.TRANS64.TRYWAIT P0, [R0+URZ+0x100], R2 ;  /* 0x00010002000075a7 */ /* 0x00872400080011ff */
[----:B----4-:R-:W-:Y:S05]  /*7680*/  @!P0 NANOSLEEP.SYNCS 0x989680 ;  /* 0x009896800000895d */ /* 0x010fea0003900000 */
[----:B------:R-:W4:Y:S02]  /*7690*/  @!P0 SYNCS.PHASECHK.TRANS64 P0, [R0+URZ+0x100], R2 ;  /* 0x00010002000085a7 */ /* 0x000f2400080010ff */
[----:B----4-:R-:W-:Y:S05]  /*76a0*/  @!P0 BRA `(.L_x_24) ;  /* 0xfffffffc00f08947 */ /* 0x010fea000383ffff */
[----:B------:R-:W-:Y:S05]  /*76b0*/  BRA `(.L_x_123) ;  /* 0xffffffa000747947 */ /* 0x000fea000383ffff */
.L_x_27:
[----:B--2---:R-:W-:-:S07]  /*76c0*/  MOV R0, UR33 ;  /* 0x0000002100007c02 */ /* 0x004fce0008000f00 */
.L_x_124:
[----:B--2---:R2:W3:Y:S02]  /*76d0*/  SYNCS.PHASECHK.TRANS64.TRYWAIT P0, [R0+URZ+0x28], R3 ;  /* 0x00002803000075a7 */ /* 0x0044e400080011ff */
[----:B---3--:R-:W-:Y:S05]  /*76e0*/  @!P0 NANOSLEEP.SYNCS 0x989680 ;  /* 0x009896800000895d */ /* 0x008fea0003900000 */
[----:B------:R-:W3:Y:S02]  /*76f0*/  @!P0 SYNCS.PHASECHK.TRANS64 P0, [R0+URZ+0x28], R3 ;  /* 0x00002803000085a7 */ /* 0x000ee400080010ff */
[----:B---3--:R-:W-:Y:S05]  /*7700*/  @!P0 BRA `(.L_x_124) ;  /* 0xfffffffc00f08947 */ /* 0x008fea000383ffff */
[----:B------:R-:W-:Y:S05]  /*7710*/  BRA `(.L_x_26) ;  /* 0xffffffa000bc7947 */ /* 0x000fea000383ffff */
.L_x_34:
[----:B-1----:R-:W-:-:S07]  /*7720*/  MOV R0, UR17 ;  /* 0x0000001100007c02 */ /* 0x002fce0008000f00 */
.L_x_125:
[----:B-1----:R1:W2:Y:S02]  /*7730*/  SYNCS.PHASECHK.TRANS64.TRYWAIT P0, [R0+URZ+0x28], R3 ;  /* 0x00002803000075a7 */ /* 0x0022a400080011ff */
[----:B--2---:R-:W-:Y:S05]  /*7740*/  @!P0 NANOSLEEP.SYNCS 0x989680 ;  /* 0x009896800000895d */ /* 0x004fea0003900000 */
[----:B------:R-:W2:Y:S02]  /*7750*/  @!P0 SYNCS.PHASECHK.TRANS64 P0, [R0+URZ+0x28], R3 ;  /* 0x00002803000085a7 */ /* 0x000ea400080010ff */
[----:B--2---:R-:W-:Y:S05]  /*7760*/  @!P0 BRA `(.L_x_125) ;  /* 0xfffffffc00f08947 */ /* 0x004fea000383ffff */
[----:B------:R-:W-:Y:S05]  /*7770*/  BRA `(.L_x_33) ;  /* 0xffffffa4007c7947 */ /* 0x000fea000383ffff */
.L_x_39:
[----:B-1----:R1:W2:Y:S02]  /*7780*/  SYNCS.PHASECHK.TRANS64.TRYWAIT P0, [R3+URZ+0x90], R0 ;  /* 0x00009000030075a7 */ /* 0x0022a400080011ff */
[----:B--2---:R-:W-:Y:S05]  /*7790*/  @!P0 NANOSLEEP.SYNCS 0x989680 ;  /* 0x009896800000895d */ /* 0x004fea0003900000 */
[----:B------:R-:W2:Y:S02]  /*77a0*/  @!P0 SYNCS.PHASECHK.TRANS64 P0, [R3+URZ+0x90], R0 ;  /* 0x00009000030085a7 */ /* 0x000ea400080010ff */
[----:B--2---:R-:W-:Y:S05]  /*77b0*/  @!P0 BRA `(.L_x_39) ;  /* 0xfffffffc00f08947 */ /* 0x004fea000383ffff */
[----:B------:R-:W-:Y:S05]  /*77c0*/  BRA `(.L_x_126) ;  /* 0xffffffa800247947 */ /* 0x000fea000383ffff */
.L_x_43:
[----:B------:R-:W-:-:S07]  /*77d0*/  MOV R0, UR4 ;  /* 0x0000000400007c02 */ /* 0x000fce0008000f00 */
.L_x_127:
[----:B-1----:R1:W2:Y:S02]  /*77e0*/  SYNCS.PHASECHK.TRANS64.TRYWAIT P0, [R0+URZ], R2 ;  /* 0x00000002000075a7 */ /* 0x0022a400080011ff */
[----:B--2---:R-:W-:Y:S05]  /*77f0*/  @!P0 NANOSLEEP.SYNCS 0x989680 ;  /* 0x009896800000895d */ /* 0x004fea0003900000 */
[----:B------:R-:W2:Y:S02]  /*7800*/  @!P0 SYNCS.PHASECHK.TRANS64 P0, [R0+URZ], R2 ;  /* 0x00000002000085a7 */ /* 0x000ea400080010ff */
[----:B--2---:R-:W-:Y:S05]  /*7810*/  @!P0 BRA `(.L_x_127) ;  /* 0xfffffffc00f08947 */ /* 0x004fea000383ffff */
[----:B------:R-:W-:Y:S05]  /*7820*/  BRA `(.L_x_128) ;  /* 0xffffffac00d07947 */ /* 0x000fea000383ffff */
.L_x_44:
[----:B------:R-:W-:-:S07]  /*7830*/  MOV R0, UR5 ;  /* 0x0000000500007c02 */ /* 0x000fce0008000f00 */
.L_x_129:
[----:B-1----:R1:W2:Y:S02]  /*7840*/  SYNCS.PHASECHK.TRANS64.TRYWAIT P0, [R0+URZ], R3 ;  /* 0x00000003000075a7 */ /* 0x0022a400080011ff */
[----:B--2---:R-:W-:Y:S05]  /*7850*/  @!P0 NANOSLEEP.SYNCS 0x989680 ;  /* 0x009896800000895d */ /* 0x004fea0003900000 */
[----:B------:R-:W2:Y:S02]  /*7860*/  @!P0 SYNCS.PHASECHK.TRANS64 P0, [R0+URZ], R3 ;  /* 0x00000003000085a7 */ /* 0x000ea400080010ff */
[----:B--2---:R-:W-:Y:S05]  /*7870*/  @!P0 BRA `(.L_x_129) ;  /* 0xfffffffc00f08947 */ /* 0x004fea000383ffff */
[----:B------:R-:W-:Y:S05]  /*7880*/  BRA `(.L_x_130) ;  /* 0xffffffac00dc7947 */ /* 0x000fea000383ffff */
.L_x_45:
[----:B------:R-:W-:-:S07]  /*7890*/  MOV R0, UR5 ;  /* 0x0000000500007c02 */ /* 0x000fce0008000f00 */
.L_x_131:
[----:B-1----:R1:W2:Y:S02]  /*78a0*/  SYNCS.PHASECHK.TRANS64.TRYWAIT P0, [R0+URZ], R3 ;  /* 0x00000003000075a7 */ /* 0x0022a400080011ff */
[----:B--2---:R-:W-:Y:S05]  /*78b0*/  @!P0 NANOSLEEP.SYNCS 0x989680 ;  /* 0x009896800000895d */ /* 0x004fea0003900000 */
[----:B------:R-:W2:Y:S02]  /*78c0*/  @!P0 SYNCS.PHASECHK.TRANS64 P0, [R0+URZ], R3 ;  /* 0x00000003000085a7 */ /* 0x000ea400080010ff */
[----:B--2---:R-:W-:Y:S05]  /*78d0*/  @!P0 BRA `(.L_x_131) ;  /* 0xfffffffc00f08947 */ /* 0x004fea000383ffff */
[----:B------:R-:W-:Y:S05]  /*78e0*/  BRA `(.L_x_132) ;  /* 0xffffffac00e87947 */ /* 0x000fea000383ffff */
.L_x_46:
[----:B------:R-:W-:-:S07]  /*78f0*/  MOV R0, UR5 ;  /* 0x0000000500007c02 */ /* 0x000fce0008000f00 */
.L_x_133:
[----:B-1----:R1:W2:Y:S02]  /*7900*/  SYNCS.PHASECHK.TRANS64.TRYWAIT P0, [R0+URZ], R3 ;  /* 0x00000003000075a7 */ /* 0x0022a400080011ff */
[----:B--2---:R-:W-:Y:S05]  /*7910*/  @!P0 NANOSLEEP.SYNCS 0x989680 ;  /* 0x009896800000895d */ /* 0x004fea0003900000 */
[----:B------:R-:W2:Y:S02]  /*7920*/  @!P0 SYNCS.PHASECHK.TRANS64 P0, [R0+URZ], R3 ;  /* 0x00000003000085a7 */ /* 0x000ea400080010ff */
[----:B--2---:R-:W-:Y:S05]  /*7930*/  @!P0 BRA `(.L_x_133) ;  /* 0xfffffffc00f08947 */ /* 0x004fea000383ffff */
[----:B------:R-:W-:Y:S05]  /*7940*/  BRA `(.L_x_134) ;  /* 0xffffffac00f47947 */ /* 0x000fea000383ffff */
.L_x_49:
[----:B--2---:R2:W3:Y:S02]  /*7950*/  SYNCS.PHASECHK.TRANS64.TRYWAIT P0, [R2+URZ+0xf0], R4 ;  /* 0x0000f004020075a7 */ /* 0x0044e400080011ff */
[----:B---3--:R-:W-:Y:S05]  /*7960*/  @!P0 NANOSLEEP.SYNCS 0x989680 ;  /* 0x009896800000895d */ /* 0x008fea0003900000 */
[----:B------:R-:W3:Y:S02]  /*7970*/  @!P0 SYNCS.PHASECHK.TRANS64 P0, [R2+URZ+0xf0], R4 ;  /* 0x0000f004020085a7 */ /* 0x000ee400080010ff */
[----:B---3--:R-:W-:Y:S05]  /*7980*/  @!P0 BRA `(.L_x_49) ;  /* 0xfffffffc00f08947 */ /* 0x008fea000383ffff */
[----:B------:R-:W-:Y:S05]  /*7990*/  BRA `(.L_x_135) ;  /* 0xffffffb000507947 */ /* 0x000fea000383ffff */
.L_x_50:
[----:B------:R-:W-:-:S07]  /*79a0*/  MOV R2, UR4 ;  /* 0x0000000400027c02 */ /* 0x000fce0008000f00 */
.L_x_136:
[----:B--2---:R2:W3:Y:S02]  /*79b0*/  SYNCS.PHASECHK.TRANS64.TRYWAIT P0, [R2+URZ+0xa0], R5 ;  /* 0x0000a005020075a7 */ /* 0x0044e400080011ff */
[----:B---3--:R-:W-:Y:S05]  /*79c0*/  @!P0 NANOSLEEP.SYNCS 0x989680 ;  /* 0x009896800000895d */ /* 0x008fea0003900000 */
[----:B------:R-:W3:Y:S02]  /*79d0*/  @!P0 SYNCS.PHASECHK.TRANS64 P0, [R2+URZ+0xa0], R5 ;  /* 0x0000a005020085a7 */ /* 0x000ee400080010ff */
[----:B---3--:R-:W-:Y:S05]  /*79e0*/  @!P0 BRA `(.L_x_136) ;  /* 0xfffffffc00f08947 */ /* 0x008fea000383ffff */
[----:B------:R-:W-:Y:S05]  /*79f0*/  BRA `(.L_x_137) ;  /* 0xffffffb000607947 */ /* 0x000fea000383ffff */
.L_x_51:
[----:B--2---:R2:W3:Y:S02]  /*7a00*/  SYNCS.PHASECHK.TRANS64.TRYWAIT P1, [R2+URZ+0x90], R4 ;  /* 0x00009004020075a7 */ /* 0x0044e400080211ff */
[----:B---3--:R-:W-:Y:S05]  /*7a10*/  @!P1 NANOSLEEP.SYNCS 0x989680 ;  /* 0x009896800000995d */ /* 0x008fea0003900000 */
[----:B------:R-:W3:Y:S02]  /*7a20*/  @!P1 SYNCS.PHASECHK.TRANS64 P1, [R2+URZ+0x90], R4 ;  /* 0x00009004020095a7 */ /* 0x000ee400080210ff */
[----:B---3--:R-:W-:Y:S05]  /*7a30*/  @!P1 BRA `(.L_x_51) ;  /* 0xfffffffc00f09947 */ /* 0x008fea000383ffff */
[----:B------:R-:W-:Y:S05]  /*7a40*/  BRA `(.L_x_138) ;  /* 0xffffffb000907947 */ /* 0x000fea000383ffff */
.L_x_54:
[----:B------:R-:W-:-:S07]  /*7a50*/  MOV R0, UR4 ;  /* 0x0000000400007c02 */ /* 0x000fce0008000f00 */
.L_x_139:
[----:B--2---:R2:W3:Y:S02]  /*7a60*/  SYNCS.PHASECHK.TRANS64.TRYWAIT P0, [R0+URZ+0xa0], R2 ;  /* 0x0000a002000075a7 */ /* 0x0044e400080011ff */
[----:B---3--:R-:W-:Y:S05]  /*7a70*/  @!P0 NANOSLEEP.SYNCS 0x989680 ;  /* 0x009896800000895d */ /* 0x008fea0003900000 */
[----:B------:R-:W3:Y:S02]  /*7a80*/  @!P0 SYNCS.PHASECHK.TRANS64 P0, [R0+URZ+0xa0], R2 ;  /* 0x0000a002000085a7 */ /* 0x000ee400080010ff */
[----:B---3--:R-:W-:Y:S05]  /*7a90*/  @!P0 BRA `(.L_x_139) ;  /* 0xfffffffc00f08947 */ /* 0x008fea000383ffff */
[----:B------:R-:W-:Y:S05]  /*7aa0*/  BRA `(.L_x_53) ;  /* 0xffffffb000e47947 */ /* 0x000fea000383ffff */
.L_x_61:
[----:B-1----:R1:W2:Y:S02]  /*7ab0*/  SYNCS.PHASECHK.TRANS64.TRYWAIT P1, [R0+URZ+0x90], R2 ;  /* 0x00009002000075a7 */ /* 0x0022a400080211ff */
[----:B--2---:R-:W-:Y:S05]  /*7ac0*/  @!P1 NANOSLEEP.SYNCS 0x989680 ;  /* 0x009896800000995d */ /* 0x004fea0003900000 */
[----:B------:R-:W2:Y:S02]  /*7ad0*/  @!P1 SYNCS.PHASECHK.TRANS64 P1, [R0+URZ+0x90], R2 ;  /* 0x00009002000095a7 */ /* 0x000ea400080210ff */
[----:B--2---:R-:W-:Y:S05]  /*7ae0*/  @!P1 BRA `(.L_x_61) ;  /* 0xfffffffc00f09947 */ /* 0x004fea000383ffff */
[----:B------:R-:W-:Y:S05]  /*7af0*/  BRA `(.L_x_140) ;  /* 0xffffffb800587947 */ /* 0x000fea000383ffff */
.L_x_62:
[----:B------:R-:W-:-:S07]  /*7b00*/  MOV R2, UR31 ;  /* 0x0000001f00027c02 */ /* 0x000fce0008000f00 */
.L_x_141:
[----:B-1----:R1:W2:Y:S02]  /*7b10*/  SYNCS.PHASECHK.TRANS64.TRYWAIT P0, [R2+URZ+0xd0], R0 ;  /* 0x0000d000020075a7 */ /* 0x0022a400080011ff */
[----:B--2---:R-:W-:Y:S05]  /*7b20*/  @!P0 NANOSLEEP.SYNCS 0x989680 ;  /* 0x009896800000895d */ /* 0x004fea0003900000 */
[----:B------:R-:W2:Y:S02]  /*7b30*/  @!P0 SYNCS.PHASECHK.TRANS64 P0, [R2+URZ+0xd0], R0 ;  /* 0x0000d000020085a7 */ /* 0x000ea400080010ff */
[----:B--2---:R-:W-:Y:S05]  /*7b40*/  @!P0 BRA `(.L_x_141) ;  /* 0xfffffffc00f08947 */ /* 0x004fea000383ffff */
[----:B------:R-:W-:Y:S05]  /*7b50*/  BRA `(.L_x_142) ;  /* 0xffffffb800a87947 */ /* 0x000fea000383ffff */
.L_x_65:
[----:B------:R-:W-:Y:S07]  /*7b60*/  MOV R0, UR5 ;  /* 0x0000000500007c02 */ /* 0x000fee0008000f00 */
.L_x_143:
[----:B-1----:R1:W2:Y:S02]  /*7b70*/  SYNCS.PHASECHK.TRANS64.TRYWAIT P0, [R0+URZ], R2 ;  /* 0x00000002000075a7 */ /* 0x0022a400080011ff */
[----:B--2---:R-:W-:Y:S05]  /*7b80*/  @!P0 NANOSLEEP.SYNCS 0x989680 ;  /* 0x009896800000895d */ /* 0x004fea0003900000 */
[----:B------:R-:W2:Y:S02]  /*7b90*/  @!P0 SYNCS.PHASECHK.TRANS64 P0, [R0+URZ], R2 ;  /* 0x00000002000085a7 */ /* 0x000ea400080010ff */
[----:B--2---:R-:W-:Y:S05]  /*7ba0*/  @!P0 BRA `(.L_x_143) ;  /* 0xfffffffc00f08947 */ /* 0x004fea000383ffff */
[----:B------:R-:W-:Y:S05]  /*7bb0*/  BRA `(.L_x_64) ;  /* 0xffffffb800c47947 */ /* 0x000fea000383ffff */
.L_x_68:
[----:B------:R-:W-:-:S07]  /*7bc0*/  MOV R0, UR4 ;  /* 0x0000000400007c02 */ /* 0x000fce0008000f00 */
.L_x_144:
[----:B--2---:R2:W4:Y:S02]  /*7bd0*/  SYNCS.PHASECHK.TRANS64.TRYWAIT P0, [R0+URZ], R2 ;  /* 0x00000002000075a7 */ /* 0x00452400080011ff */
[----:B----4-:R-:W-:Y:S05]  /*7be0*/  @!P0 NANOSLEEP.SYNCS 0x989680 ;  /* 0x009896800000895d */ /* 0x010fea0003900000 */
[----:B------:R-:W4:Y:S02]  /*7bf0*/  @!P0 SYNCS.PHASECHK.TRANS64 P0, [R0+URZ], R2 ;  /* 0x00000002000085a7 */ /* 0x000f2400080010ff */
[----:B----4-:R-:W-:Y:S05]  /*7c00*/  @!P0 BRA `(.L_x_144) ;  /* 0xfffffffc00f08947 */ /* 0x010fea000383ffff */
[----:B------:R-:W-:Y:S05]  /*7c10*/  BRA `(.L_x_145) ;  /* 0xffffffbc00a07947 */ /* 0x000fea000383ffff */
.L_x_69:
[----:B------:R-:W-:-:S07]  /*7c20*/  MOV R0, UR5 ;  /* 0x0000000500007c02 */ /* 0x000fce0008000f00 */
.L_x_146:
[----:B-1----:R1:W2:Y:S02]  /*7c30*/  SYNCS.PHASECHK.TRANS64.TRYWAIT P0, [R0+URZ], R3 ;  /* 0x00000003000075a7 */ /* 0x0022a400080011ff */
[----:B--2---:R-:W-:Y:S05]  /*7c40*/  @!P0 NANOSLEEP.SYNCS 0x989680 ;  /* 0x009896800000895d */ /* 0x004fea0003900000 */
[----:B------:R-:W2:Y:S02]  /*7c50*/  @!P0 SYNCS.PHASECHK.TRANS64 P0, [R0+URZ], R3 ;  /* 0x00000003000085a7 */ /* 0x000ea400080010ff */
[----:B--2---:R-:W-:Y:S05]  /*7c60*/  @!P0 BRA `(.L_x_146) ;  /* 0xfffffffc00f08947 */ /* 0x004fea000383ffff */
[----:B------:R-:W-:Y:S05]  /*7c70*/  BRA `(.L_x_147) ;  /* 0xffffffbc00ac7947 */ /* 0x000fea000383ffff */
.L_x_70:
[----:B------:R-:W-:-:S07]  /*7c80*/  MOV R0, UR5 ;  /* 0x0000000500007c02 */ /* 0x000fce0008000f00 */
.L_x_148:
[----:B-1----:R1:W2:Y:S02]  /*7c90*/  SYNCS.PHASECHK.TRANS64.TRYWAIT P0, [R0+URZ], R3 ;  /* 0x00000003000075a7 */ /* 0x0022a400080011ff */
[----:B--2---:R-:W-:Y:S05]  /*7ca0*/  @!P0 NANOSLEEP.SYNCS 0x989680 ;  /* 0x009896800000895d */ /* 0x004fea0003900000 */
[----:B------:R-:W2:Y:S02]  /*7cb0*/  @!P0 SYNCS.PHASECHK.TRANS64 P0, [R0+URZ], R3 ;  /* 0x00000003000085a7 */ /* 0x000ea400080010ff */
[----:B--2---:R-:W-:Y:S05]  /*7cc0*/  @!P0 BRA `(.L_x_148) ;  /* 0xfffffffc00f08947 */ /* 0x004fea000383ffff */
[----:B------:R-:W-:Y:S05]  /*7cd0*/  BRA `(.L_x_149) ;  /* 0xffffffbc00b87947 */ /* 0x000fea000383ffff */
.L_x_71:
[----:B-1----:R-:W-:-:S07]  /*7ce0*/  MOV R0, UR4 ;  /* 0x0000000400007c02 */ /* 0x002fce0008000f00 */
.L_x_150:
[----:B-1----:R1:W2:Y:S02]  /*7cf0*/  SYNCS.PHASECHK.TRANS64.TRYWAIT P0, [R0+URZ], R2 ;  /* 0x00000002000075a7 */ /* 0x0022a400080011ff */
[----:B--2---:R-:W-:Y:S05]  /*7d00*/  @!P0 NANOSLEEP.SYNCS 0x989680 ;  /* 0x009896800000895d */ /* 0x004fea0003900000 */
[----:B------:R-:W2:Y:S02]  /*7d10*/  @!P0 SYNCS.PHASECHK.TRANS64 P0, [R0+URZ], R2 ;  /* 0x00000002000085a7 */ /* 0x000ea400080010ff */
[----:B--2---:R-:W-:Y:S05]  /*7d20*/  @!P0 BRA `(.L_x_150) ;  /* 0xfffffffc00f08947 */ /* 0x004fea000383ffff */
[----:B------:R-:W-:Y:S05]  /*7d30*/  BRA `(.L_x_151) ;  /* 0xffffffbc00c47947 */ /* 0x000fea000383ffff */
.L_x_76:
[----:B--2---:R2:W3:Y:S02]  /*7d40*/  SYNCS.PHASECHK.TRANS64.TRYWAIT P0, [R8+URZ+0x90], R0 ;  /* 0x00009000080075a7 */ /* 0x0044e400080011ff */
[----:B---3--:R-:W-:Y:S05]  /*7d50*/  @!P0 NANOSLEEP.SYNCS 0x989680 ;  /* 0x009896800000895d */ /* 0x008fea0003900000 */
[----:B------:R-:W3:Y:S02]  /*7d60*/  @!P0 SYNCS.PHASECHK.TRANS64 P0, [R8+URZ+0x90], R0 ;  /* 0x00009000080085a7 */ /* 0x000ee400080010ff */
[----:B---3--:R-:W-:Y:S05]  /*7d70*/  @!P0 BRA `(.L_x_76) ;  /* 0xfffffffc00f08947 */ /* 0x008fea000383ffff */
[----:B------:R-:W-:Y:S05]  /*7d80*/  BRA `(.L_x_152) ;  /* 0xffffffc000e87947 */ /* 0x000fea000383ffff */
.L_x_79:
[----:B--2---:R-:W-:Y:S07]  /*7d90*/  MOV R0, UR24 ;  /* 0x0000001800007c02 */ /* 0x004fee0008000f00 */
.L_x_153:
[----:B--2---:R2:W3:Y:S02]  /*7da0*/  SYNCS.PHASECHK.TRANS64.TRYWAIT P1, [R0+URZ+0x88], R2 ;  /* 0x00008802000075a7 */ /* 0x0044e400080211ff */
[----:B---3--:R-:W-:Y:S05]  /*7db0*/  @!P1 NANOSLEEP.SYNCS 0x989680 ;  /* 0x009896800000995d */ /* 0x008fea0003900000 */
[----:B------:R-:W3:Y:S02]  /*7dc0*/  @!P1 SYNCS.PHASECHK.TRANS64 P1, [R0+URZ+0x88], R2 ;  /* 0x00008802000095a7 */ /* 0x000ee400080210ff */
[----:B---3--:R-:W-:Y:S05]  /*7dd0*/  @!P1 BRA `(.L_x_153) ;  /* 0xfffffffc00f09947 */ /* 0x008fea000383ffff */
[----:B------:R-:W-:Y:S05]  /*7de0*/  BRA `(.L_x_78) ;  /* 0xffffffc800607947 */ /* 0x000fea000383ffff */
.L_x_82:
[----:B------:R-:W-:Y:S07]  /*7df0*/  MOV R0, UR4 ;  /* 0x0000000400007c02 */ /* 0x000fee0008000f00 */
.L_x_154:
[----:B--2---:R2:W3:Y:S02]  /*7e00*/  SYNCS.PHASECHK.TRANS64.TRYWAIT P0, [R0+URZ+0x68], R2 ;  /* 0x00006802000075a7 */ /* 0x0044e400080011ff */
[----:B---3--:R-:W-:Y:S05]  /*7e10*/  @!P0 NANOSLEEP.SYNCS 0x989680 ;  /* 0x009896800000895d */ /* 0x008fea0003900000 */
[----:B------:R-:W3:Y:S02]  /*7e20*/  @!P0 SYNCS.PHASECHK.TRANS64 P0, [R0+URZ+0x68], R2 ;  /* 0x00006802000085a7 */ /* 0x000ee400080010ff */
[----:B---3--:R-:W-:Y:S05]  /*7e30*/  @!P0 BRA `(.L_x_154) ;  /* 0xfffffffc00f08947 */ /* 0x008fea000383ffff */
[----:B------:R-:W-:Y:S05]  /*7e40*/  BRA `(.L_x_155) ;  /* 0xffffffc800bc7947 */ /* 0x000fea000383ffff */
.L_x_83:
[----:B------:R-:W-:Y:S07]  /*7e50*/  MOV R2, UR5 ;  /* 0x0000000500027c02 */ /* 0x000fee0008000f00 */
.L_x_156:
[----:B--2---:R2:W3:Y:S02]  /*7e60*/  SYNCS.PHASECHK.TRANS64.TRYWAIT P0, [R2+URZ+0x68], R0 ;  /* 0x00006800020075a7 */ /* 0x0044e400080011ff */
[----:B---3--:R-:W-:Y:S05]  /*7e70*/  @!P0 NANOSLEEP.SYNCS 0x989680 ;  /* 0x009896800000895d */ /* 0x008fea0003900000 */
[----:B------:R-:W3:Y:S02]  /*7e80*/  @!P0 SYNCS.PHASECHK.TRANS64 P0, [R2+URZ+0x68], R0 ;  /* 0x00006800020085a7 */ /* 0x000ee400080010ff */
[----:B---3--:R-:W-:Y:S05]  /*7e90*/  @!P0 BRA `(.L_x_156) ;  /* 0xfffffffc00f08947 */ /* 0x008fea000383ffff */
[----:B------:R-:W-:Y:S05]  /*7ea0*/  BRA `(.L_x_157) ;  /* 0xffffffcc00247947 */ /* 0x000fea000383ffff */
.L_x_85:
[----:B------:R-:W-:-:S07]  /*7eb0*/  MOV R0, UR4 ;  /* 0x0000000400007c02 */ /* 0x000fce0008000f00 */
.L_x_158:
[----:B---3--:R3:W4:Y:S02]  /*7ec0*/  SYNCS.PHASECHK.TRANS64.TRYWAIT P0, [R0+URZ], R2 ;  /* 0x00000002000075a7 */ /* 0x00872400080011ff */
[----:B----4-:R-:W-:Y:S05]  /*7ed0*/  @!P0 NANOSLEEP.SYNCS 0x989680 ;  /* 0x009896800000895d */ /* 0x010fea0003900000 */
[----:B------:R-:W4:Y:S02]  /*7ee0*/  @!P0 SYNCS.PHASECHK.TRANS64 P0, [R0+URZ], R2 ;  /* 0x00000002000085a7 */ /* 0x000f2400080010ff */
[----:B----4-:R-:W-:Y:S05]  /*7ef0*/  @!P0 BRA `(.L_x_158) ;  /* 0xfffffffc00f08947 */ /* 0x010fea000383ffff */
[----:B------:R-:W-:Y:S05]  /*7f00*/  BRA `(.L_x_159) ;  /* 0xffffffcc00b87947 */ /* 0x000fea000383ffff */
.L_x_86:
[----:B------:R-:W-:-:S07]  /*7f10*/  MOV R0, UR5 ;  /* 0x0000000500007c02 */ /* 0x000fce0008000f00 */
.L_x_160:
[----:B--2---:R2:W3:Y:S02]  /*7f20*/  SYNCS.PHASECHK.TRANS64.TRYWAIT P0, [R0+URZ], R2 ;  /* 0x00000002000075a7 */ /* 0x0044e400080011ff */
[----:B---3--:R-:W-:Y:S05]  /*7f30*/  @!P0 NANOSLEEP.SYNCS 0x989680 ;  /* 0x009896800000895d */ /* 0x008fea0003900000 */
[----:B------:R-:W3:Y:S02]  /*7f40*/  @!P0 SYNCS.PHASECHK.TRANS64 P0, [R0+URZ], R2 ;  /* 0x00000002000085a7 */ /* 0x000ee400080010ff */
[----:B---3--:R-:W-:Y:S05]  /*7f50*/  @!P0 BRA `(.L_x_160) ;  /* 0xfffffffc00f08947 */ /* 0x008fea000383ffff */
[----:B------:R-:W-:Y:S05]  /*7f60*/  BRA `(.L_x_161) ;  /* 0xffffffcc00c47947 */ /* 0x000fea000383ffff */
.L_x_88:
[----:B-1----:R1:W2:Y:S02]  /*7f70*/  SYNCS.PHASECHK.TRANS64.TRYWAIT P0, [R0+URZ+0x90], R2 ;  /* 0x00009002000075a7 */ /* 0x0022a400080011ff */
[----:B--2---:R-:W-:Y:S05]  /*7f80*/  @!P0 NANOSLEEP.SYNCS 0x989680 ;  /* 0x009896800000895d */ /* 0x004fea0003900000 */
[----:B------:R-:W2:Y:S02]  /*7f90*/  @!P0 SYNCS.PHASECHK.TRANS64 P0, [R0+URZ+0x90], R2 ;  /* 0x00009002000085a7 */ /* 0x000ea400080010ff */
[----:B--2---:R-:W-:Y:S05]  /*7fa0*/  @!P0 BRA `(.L_x_88) ;  /* 0xfffffffc00f08947 */ /* 0x004fea000383ffff */
[----:B------:R-:W-:Y:S05]  /*7fb0*/  BRA `(.L_x_162) ;  /* 0xffffffd000b07947 */ /* 0x000fea000383ffff */
.L_x_98:
[----:B-1----:R1:W3:Y:S02]  /*7fc0*/  SYNCS.PHASECHK.TRANS64.TRYWAIT P1, [R2+URZ+0x50], R4 ;  /* 0x00005004020075a7 */ /* 0x0022e400080211ff */
[----:B---3--:R-:W-:Y:S05]  /*7fd0*/  @!P1 NANOSLEEP.SYNCS 0x989680 ;  /* 0x009896800000995d */ /* 0x008fea0003900000 */
[----:B------:R-:W3:Y:S02]  /*7fe0*/  @!P1 SYNCS.PHASECHK.TRANS64 P1, [R2+URZ+0x50], R4 ;  /* 0x00005004020095a7 */ /* 0x000ee400080210ff */
[----:B---3--:R-:W-:Y:S05]  /*7ff0*/  @!P1 BRA `(.L_x_98) ;  /* 0xfffffffc00f09947 */ /* 0x008fea000383ffff */
[----:B------:R-:W-:Y:S05]  /*8000*/  BRA `(.L_x_97) ;  /* 0xffffffe000207947 */ /* 0x000fea000383ffff */
.L_x_100:
[----:B-1----:R1:W2:Y:S02]  /*8010*/  SYNCS.PHASECHK.TRANS64.TRYWAIT P0, [R27+URZ+0xb0], R3 ;  /* 0x0000b0031b0075a7 */ /* 0x0022a400080011ff */
[----:B--2---:R-:W-:Y:S05]  /*8020*/  @!P0 NANOSLEEP.SYNCS 0x989680 ;  /* 0x009896800000895d */ /* 0x004fea0003900000 */
[----:B------:R-:W2:Y:S02]  /*8030*/  @!P0 SYNCS.PHASECHK.TRANS64 P0, [R27+URZ+0xb0], R3 ;  /* 0x0000b0031b0085a7 */ /* 0x000ea400080010ff */
[----:B--2---:R-:W-:Y:S05]  /*8040*/  @!P0 BRA `(.L_x_100) ;  /* 0xfffffffc00f08947 */ /* 0x004fea000383ffff */
[----:B------:R-:W-:Y:S05]  /*8050*/  BRA `(.L_x_99) ;  /* 0xffffffe000707947 */ /* 0x000fea000383ffff */
.L_x_111:
[----:B-1----:R1:W2:Y:S02]  /*8060*/  SYNCS.PHASECHK.TRANS64.TRYWAIT P0, [R2+URZ+0x50], R63 ;  /* 0x0000503f020075a7 */ /* 0x0022a400080011ff */
[----:B--2---:R-:W-:Y:S05]  /*8070*/  @!P0 NANOSLEEP.SYNCS 0x989680 ;  /* 0x009896800000895d */ /* 0x004fea0003900000 */
[----:B------:R-:W2:Y:S02]  /*8080*/  @!P0 SYNCS.PHASECHK.TRANS64 P0, [R2+URZ+0x50], R63 ;  /* 0x0000503f020085a7 */ /* 0x000ea400080010ff */
[----:B--2---:R-:W-:Y:S05]  /*8090*/  @!P0 BRA `(.L_x_111) ;  /* 0xfffffffc00f08947 */ /* 0x004fea000383ffff */
[----:B------:R-:W-:Y:S05]  /*80a0*/  BRA `(.L_x_110) ;  /* 0xffffffe800847947 */ /* 0x000fea000383ffff */
        .weak           $__internal_0_$__cuda_sm10x_tcgen05_guardrail_trap_col_being_dealloced_not_returned_by_alloc
        .type           $__internal_0_$__cuda_sm10x_tcgen05_guardrail_trap_col_being_dealloced_not_returned_by_alloc,@function
        .size           $__internal_0_$__cuda_sm10x_tcgen05_guardrail_trap_col_being_dealloced_not_returned_by_alloc,($__internal_1_$__cuda_sm10x_tcgen05_guardrail_trap_phase_invalid_during_alloc - $__internal_0_$__cuda_sm10x_tcgen05_guardrail_trap_col_being_dealloced_not_returned_by_alloc)
$__internal_0_$__cuda_sm10x_tcgen05_guardrail_trap_col_being_dealloced_not_returned_by_alloc:
[----:B------:R-:W-:Y:S05]  /*80b0*/  BPT.TRAP 0x1 ;  /* 0x000000040000795c */ /* 0x000fea0000300000 */
[----:B------:R-:W-:-:S04]  /*80c0*/  HFMA2 R3, -RZ, RZ, 0, 0 ;  /* 0x00000000ff037431 */ /* 0x000fc800000001ff */
[----:B------:R-:W-:Y:S05]  /*80d0*/  RET.REL.NODEC R2 `(_ZN7cutlass13device_kernelINS_4gemm6kernel13GemmUniversalIN4cute5tupleIJiiiiEEENS1_10collective13CollectiveMmaINS1_35MainloopSm100TmaUmmaWarpSpecializedILi5ELi2ELi4ENS5_IJNS4_1CILi2EEENSA_ILi1EEESC_EEEEENS5_IJNSA_ILi64EEESF_SF_EEENS_6half_tENS5_IJlSC_lEEESH_SI_NS4_8TiledMMAINS4_8MMA_AtomIJNS4_20SM100_MMA_F16BF16_SSISH_SH_fLi64ELi64ELNS4_4UMMA5MajorE0ELSN_0ELNSM_7ScaleInE0ELSO_0EEEEEENS4_6LayoutINS5_IJSC_SC_SC_EEENS5_IJNSA_ILi0EEEST_ST_EEEEENS5_IJNS4_10UnderscoreESW_SW_EEEEENS4_13SM90_TMA_LOADENS4_14ComposedLayoutINS4_7SwizzleILi3ELi4ELi3EEENS4_18smem_ptr_flag_bitsILi16EEENSR_INS5_IJNSA_ILi8EEESF_EEENS5_IJSF_SC_EEEEEEEvNS4_8identityENS4_23SM90_TMA_LOAD_MULTICASTES19_vS1A_EENS_8epilogue10collective18CollectiveEpilogueINS1D_23Sm100TmaWarpSpecializedILi3ELi2ELi16ELb1ELb0EEEJSG_NS5_IJNSR_ISF_SC_EENSR_INSA_ILi32EEESC_EEEEESH_SI_SH_SI_NS1D_6fusion15FusionCallbacksIS1H_NS1M_17LinearCombinationISH_fSH_fLNS_15FloatRoundStyleE2EEESG_S1L_JEEENS4_5SM1004TMEM4LOAD26SM100_TMEM_LOAD_16dp256b4xESZ_NS10_INS11_ILi2ELi4ELi3EEES14_NSR_INS5_IJS15_S1J_EEENS5_IJS1J_SC_EEEEEEENS4_17SM75_U32x4_LDSM_NENS4_14SM90_TMA_STOREES20_NS4_17SM90_U32x4_STSM_NENS4_39AutoVectorizingCopyWithAssumedAlignmentILi128EEEEEEvvEEEEvNT_6ParamsE) ;  /* 0xffffff7c02c87950 */ /* 0x000fea0003c3ffff */
        .weak           $__internal_1_$__cuda_sm10x_tcgen05_guardrail_trap_phase_invalid_during_alloc
        .type           $__internal_1_$__cuda_sm10x_tcgen05_guardrail_trap_phase_invalid_during_alloc,@function
        .size           $__internal_1_$__cuda_sm10x_tcgen05_guardrail_trap_phase_invalid_during_alloc,($__internal_2_$__cuda_sm10x_tcgen05_guardrail_trap_unallocated_columns_being_dealloced - $__internal_1_$__cuda_sm10x_tcgen05_guardrail_trap_phase_invalid_during_alloc)
$__internal_1_$__cuda_sm10x_tcgen05_guardrail_trap_phase_invalid_during_alloc:
[----:B------:R-:W-:Y:S05]  /*80e0*/  BPT.TRAP 0x1 ;  /* 0x000000040000795c */ /* 0x000fea0000300000 */
[----:B------:R-:W-:-:S04]  /*80f0*/  MOV R5, 0x0 ;  /* 0x0000000000057802 */ /* 0x000fc80000000f00 */
[----:B------:R-:W-:Y:S05]  /*8100*/  RET.REL.NODEC R4 `(_ZN7cutlass13device_kernelINS_4gemm6kernel13GemmUniversalIN4cute5tupleIJiiiiEEENS1_10collective13CollectiveMmaINS1_35MainloopSm100TmaUmmaWarpSpecializedILi5ELi2ELi4ENS5_IJNS4_1CILi2EEENSA_ILi1EEESC_EEEEENS5_IJNSA_ILi64EEESF_SF_EEENS_6half_tENS5_IJlSC_lEEESH_SI_NS4_8TiledMMAINS4_8MMA_AtomIJNS4_20SM100_MMA_F16BF16_SSISH_SH_fLi64ELi64ELNS4_4UMMA5MajorE0ELSN_0ELNSM_7ScaleInE0ELSO_0EEEEEENS4_6LayoutINS5_IJSC_SC_SC_EEENS5_IJNSA_ILi0EEEST_ST_EEEEENS5_IJNS4_10UnderscoreESW_SW_EEEEENS4_13SM90_TMA_LOADENS4_14ComposedLayoutINS4_7SwizzleILi3ELi4ELi3EEENS4_18smem_ptr_flag_bitsILi16EEENSR_INS5_IJNSA_ILi8EEESF_EEENS5_IJSF_SC_EEEEEEEvNS4_8identityENS4_23SM90_TMA_LOAD_MULTICASTES19_vS1A_EENS_8epilogue10collective18CollectiveEpilogueINS1D_23Sm100TmaWarpSpecializedILi3ELi2ELi16ELb1ELb0EEEJSG_NS5_IJNSR_ISF_SC_EENSR_INSA_ILi32EEESC_EEEEESH_SI_SH_SI_NS1D_6fusion15FusionCallbacksIS1H_NS1M_17LinearCombinationISH_fSH_fLNS_15FloatRoundStyleE2EEESG_S1L_JEEENS4_5SM1004TMEM4LOAD26SM100_TMEM_LOAD_16dp256b4xESZ_NS10_INS11_ILi2ELi4ELi3EEES14_NSR_INS5_IJS15_S1J_EEENS5_IJS1J_SC_EEEEEEENS4_17SM75_U32x4_LDSM_NENS4_14SM90_TMA_STOREES20_NS4_17SM90_U32x4_STSM_NENS4_39AutoVectorizingCopyWithAssumedAlignmentILi128EEEEEEvvEEEEvNT_6ParamsE) ;  /* 0xffffff7c04bc7950 */ /* 0x000fea0003c3ffff */
        .weak           $__internal_2_$__cuda_sm10x_tcgen05_guardrail_trap_unallocated_columns_being_dealloced
        .type           $__internal_2_$__cuda_sm10x_tcgen05_guardrail_trap_unallocated_columns_being_dealloced,@function
        .size           $__internal_2_$__cuda_sm10x_tcgen05_guardrail_trap_unallocated_columns_being_dealloced,(.L_x_164 - $__internal_2_$__cuda_sm10x_tcgen05_guardrail_trap_unallocated_columns_being_dealloced)
$__internal_2_$__cuda_sm10x_tcgen05_guardrail_trap_unallocated_columns_being_dealloced:
[----:B------:R-:W-:Y:S05]  /*8110*/  BPT.TRAP 0x1 ;  /* 0x000000040000795c */ /* 0x000fea0000300000 */
[----:B------:R-:W-:-:S04]  /*8120*/  HFMA2 R3, -RZ, RZ, 0, 0 ;  /* 0x00000000ff037431 */ /* 0x000fc800000001ff */
[----:B------:R-:W-:Y:S05]  /*8130*/  RET.REL.NODEC R2 `(_ZN7cutlass13device_kernelINS_4gemm6kernel13GemmUniversalIN4cute5tupleIJiiiiEEENS1_10collective13CollectiveMmaINS1_35MainloopSm100TmaUmmaWarpSpecializedILi5ELi2ELi4ENS5_IJNS4_1CILi2EEENSA_ILi1EEESC_EEEEENS5_IJNSA_ILi64EEESF_SF_EEENS_6half_tENS5_IJlSC_lEEESH_SI_NS4_8TiledMMAINS4_8MMA_AtomIJNS4_20SM100_MMA_F16BF16_SSISH_SH_fLi64ELi64ELNS4_4UMMA5MajorE0ELSN_0ELNSM_7ScaleInE0ELSO_0EEEEEENS4_6LayoutINS5_IJSC_SC_SC_EEENS5_IJNSA_ILi0EEEST_ST_EEEEENS5_IJNS4_10UnderscoreESW_SW_EEEEENS4_13SM90_TMA_LOADENS4_14ComposedLayoutINS4_7SwizzleILi3ELi4ELi3EEENS4_18smem_ptr_flag_bitsILi16EEENSR_INS5_IJNSA_ILi8EEESF_EEENS5_IJSF_SC_EEEEEEEvNS4_8identityENS4_23SM90_TMA_LOAD_MULTICASTES19_vS1A_EENS_8epilogue10collective18CollectiveEpilogueINS1D_23Sm100TmaWarpSpecializedILi3ELi2ELi16ELb1ELb0EEEJSG_NS5_IJNSR_ISF_SC_EENSR_INSA_ILi32EEESC_EEEEESH_SI_SH_SI_NS1D_6fusion15FusionCallbacksIS1H_NS1M_17LinearCombinationISH_fSH_fLNS_15FloatRoundStyleE2EEESG_S1L_JEEENS4_5SM1004TMEM4LOAD26SM100_TMEM_LOAD_16dp256b4xESZ_NS10_INS11_ILi2ELi4ELi3EEES14_NSR_INS5_IJS15_S1J_EEENS5_IJS1J_SC_EEEEEEENS4_17SM75_U32x4_LDSM_NENS4_14SM90_TMA_STOREES20_NS4_17SM90_U32x4_STSM_NENS4_39AutoVectorizingCopyWithAssumedAlignmentILi128EEEEEEvvEEEEvNT_6ParamsE) ;  /* 0xffffff7c02b07950 */ /* 0x000fea0003c3ffff */
.L_x_163:
[----:B------:R-:W-:-:S00]  /*8140*/  BRA `(.L_x_163) ;  /* 0xfffffffc00fc7947 */ /* 0x000fc0000383ffff */
[----:B------:R-:W-:-:S00]  /*8150*/  NOP ;  /* 0x0000000000007918 */ /* 0x000fc00000000000 */
        /* <DEDUP_REMOVED lines=10> */
.L_x_164:


//--------------------- .nv.global.init           --------------------------
	.section	.nv.global.init,"aw",@progbits
.nv.global.init:
	.type		$str$27,@object
	.size		$str$27,($str$28 - $str$27)
$str$27:
        /*0000*/ 	.byte	0x28, 0x61, 0x64, 0x64, 0x72, 0x65, 0x73, 0x73, 0x20, 0x26, 0x20, 0x6d, 0x61, 0x73, 0x6b, 0x29
        /*0010*/ 	.byte	0x20, 0x3d, 0x3d, 0x20, 0x30, 0x00
	.type		$str$28,@object
	.size		$str$28,($str$26 - $str$28)
$str$28:
        /*0016*/ 	.byte	0x2f, 0x74, 0x6d, 0x70, 0x2f, 0x63, 0x75, 0x74, 0x6c, 0x61, 0x73, 0x73, 0x5f, 0x73, 0x77, 0x65
        /*0026*/ 	.byte	0x65, 0x70, 0x5f, 0x73, 0x72, 0x63, 0x2f, 0x69, 0x6e, 0x63, 0x6c, 0x75, 0x64, 0x65, 0x2f, 0x63
        /*0036*/ 	.byte	0x75, 0x74, 0x65, 0x2f, 0x70, 0x6f, 0x69, 0x6e, 0x74, 0x65, 0x72, 0x5f, 0x66, 0x6c, 0x61, 0x67
        /*0046*/ 	.byte	0x67, 0x65, 0x64, 0x2e, 0x68, 0x70, 0x70, 0x00
	.type		$str$26,@object
	.size		$str$26,($str$25 - $str$26)
$str$26:
        /*004e*/ 	.byte	0x2f, 0x74, 0x6d, 0x70, 0x2f, 0x63, 0x75, 0x74, 0x6c, 0x61, 0x73, 0x73, 0x5f, 0x73, 0x77, 0x65
        /*005e*/ 	.byte	0x65, 0x70, 0x5f, 0x73, 0x72, 0x63, 0x2f, 0x69, 0x6e, 0x63, 0x6c, 0x75, 0x64, 0x65, 0x2f, 0x63
        /*006e*/ 	.byte	0x75, 0x74, 0x65, 0x2f, 0x61, 0x74, 0x6f, 0x6d, 0x2f, 0x63, 0x6f, 0x70, 0x79, 0x5f, 0x74, 0x72
        /*007e*/ 	.byte	0x61, 0x69, 0x74, 0x73, 0x5f, 0x73, 0x6d, 0x31, 0x30, 0x30, 0x2e, 0x68, 0x70, 0x70, 0x00
	.type		$str$25,@object
	.size		$str$25,(__unnamed_1 - $str$25)
$str$25:
        /*008d*/ 	.byte	0x28, 0x28, 0x75, 0x69, 0x6e, 0x74, 0x33, 0x32, 0x5f, 0x74, 0x28, 0x74, 0x68, 0x72, 0x65, 0x61
        /*009d*/ 	.byte	0x64, 0x49, 0x64, 0x78, 0x2e, 0x78, 0x29, 0x20, 0x2f, 0x20, 0x33, 0x32, 0x29, 0x20, 0x25, 0x20
        /*00ad*/ 	.byte	0x34, 0x29, 0x20, 0x3d, 0x3d, 0x20, 0x28, 0x28, 0x28, 0x74, 0x6d, 0x65, 0x6d, 0x5f, 0x61, 0x64
        /*00bd*/ 	.byte	0x64, 0x72, 0x20, 0x3e, 0x3e, 0x20, 0x31, 0x36, 0x29, 0x20, 0x2f, 0x20, 0x33, 0x32, 0x29, 0x20
        /*00cd*/ 	.byte	0x25, 0x20, 0x34, 0x29, 0x00
	.type		__unnamed_1,@object
	.size		__unnamed_1,(__unnamed_2 - __unnamed_1)
__unnamed_1:
        /*00d2*/ 	.byte	0x61, 0x75, 0x74, 0x6f, 0x20, 0x63, 0x75, 0x74, 0x65, 0x3a, 0x3a, 0x61, 0x73, 0x5f, 0x70, 0x6f
        /* <DEDUP_REMOVED lines=24> */
        /*0262*/ 	.byte	0x3e, 0x3e, 0x3e, 0x5d, 0x00
	.type		__unnamed_2,@object
	.size		__unnamed_2,(.L_2 - __unnamed_2)
__unnamed_2:
        /* <DEDUP_REMOVED lines=46> */
.L_2:


//--------------------- .nv.shared._ZN7cutlass13device_kernelINS_4gemm6kernel13GemmUniversalIN4cute5tupleIJiiiiEEENS1_10collective13CollectiveMmaINS1_35MainloopSm100TmaUmmaWarpSpecializedILi5ELi2ELi4ENS5_IJNS4_1CILi2EEENSA_ILi1EEESC_EEEEENS5_IJNSA_ILi64EEESF_SF_EEENS_6half_tENS5_IJlSC_lEEESH_SI_NS4_8TiledMMAINS4_8MMA_AtomIJNS4_20SM100_MMA_F16BF16_SSISH_SH_fLi64ELi64ELNS4_4UMMA5MajorE0ELSN_0ELNSM_7ScaleInE0ELSO_0EEEEEENS4_6LayoutINS5_IJSC_SC_SC_EEENS5_IJNSA_ILi0EEEST_ST_EEEEENS5_IJNS4_10UnderscoreESW_SW_EEEEENS4_13SM90_TMA_LOADENS4_14ComposedLayoutINS4_7SwizzleILi3ELi4ELi3EEENS4_18smem_ptr_flag_bitsILi16EEENSR_INS5_IJNSA_ILi8EEESF_EEENS5_IJSF_SC_EEEEEEEvNS4_8identityENS4_23SM90_TMA_LOAD_MULTICASTES19_vS1A_EENS_8epilogue10collective18CollectiveEpilogueINS1D_23Sm100TmaWarpSpecializedILi3ELi2ELi16ELb1ELb0EEEJSG_NS5_IJNSR_ISF_SC_EENSR_INSA_ILi32EEESC_EEEEESH_SI_SH_SI_NS1D_6fusion15FusionCallbacksIS1H_NS1M_17LinearCombinationISH_fSH_fLNS_15FloatRoundStyleE2EEESG_S1L_JEEENS4_5SM1004TMEM4LOAD26SM100_TMEM_LOAD_16dp256b4xESZ_NS10_INS11_ILi2ELi4ELi3EEES14_NSR_INS5_IJS15_S1J_EEENS5_IJS1J_SC_EEEEEEENS4_17SM75_U32x4_LDSM_NENS4_14SM90_TMA_STOREES20_NS4_17SM90_U32x4_STSM_NENS4_39AutoVectorizingCopyWithAssumedAlignmentILi128EEEEEEvvEEEEvNT_6ParamsE --------------------------
	.section	.nv.shared._ZN7cutlass13device_kernelINS_4gemm6kernel13GemmUniversalIN4cute5tupleIJiiiiEEENS1_10collective13CollectiveMmaINS1_35MainloopSm100TmaUmmaWarpSpecializedILi5ELi2ELi4ENS5_IJNS4_1CILi2EEENSA_ILi1EEESC_EEEEENS5_IJNSA_ILi64EEESF_SF_EEENS_6half_tENS5_IJlSC_lEEESH_SI_NS4_8TiledMMAINS4_8MMA_AtomIJNS4_20SM100_MMA_F16BF16_SSISH_SH_fLi64ELi64ELNS4_4UMMA5MajorE0ELSN_0ELNSM_7ScaleInE0ELSO_0EEEEEENS4_6LayoutINS5_IJSC_SC_SC_EEENS5_IJNSA_ILi0EEEST_ST_EEEEENS5_IJNS4_10UnderscoreESW_SW_EEEEENS4_13SM90_TMA_LOADENS4_14ComposedLayoutINS4_7SwizzleILi3ELi4ELi3EEENS4_18smem_ptr_flag_bitsILi16EEENSR_INS5_IJNSA_ILi8EEESF_EEENS5_IJSF_SC_EEEEEEEvNS4_8identityENS4_23SM90_TMA_LOAD_MULTICASTES19_vS1A_EENS_8epilogue10collective18CollectiveEpilogueINS1D_23Sm100TmaWarpSpecializedILi3ELi2ELi16ELb1ELb0EEEJSG_NS5_IJNSR_ISF_SC_EENSR_INSA_ILi32EEESC_EEEEESH_SI_SH_SI_NS1D_6fusion15FusionCallbacksIS1H_NS1M_17LinearCombinationISH_fSH_fLNS_15FloatRoundStyleE2EEESG_S1L_JEEENS4_5SM1004TMEM4LOAD26SM100_TMEM_LOAD_16dp256b4xESZ_NS10_INS11_ILi2ELi4ELi3EEES14_NSR_INS5_IJS15_S1J_EEENS5_IJS1J_SC_EEEEEEENS4_17SM75_U32x4_LDSM_NENS4_14SM90_TMA_STOREES20_NS4_17SM90_U32x4_STSM_NENS4_39AutoVectorizingCopyWithAssumedAlignmentILi128EEEEEEvvEEEEvNT_6ParamsE,"aw",@nobits
	.sectionflags	@""
	.align	16
	.zero		1024


//--------------------- .nv.shared.reserved.0     --------------------------
	.section	.nv.shared.reserved.0,"aw",@nobits
	.weak		__nv_reservedSMEM_offset_0_alias
	.size		__nv_reservedSMEM_offset_0_alias, 0, 64
	.other		__nv_reservedSMEM_offset_0_alias,@"STO_CUDA_RESERVED_SHARED STV_DEFAULT"
__nv_reservedSMEM_offset_0_alias:
	.zero		0
.nv.shared.reserved.0:
	.zero		64
	.weak		__nv_reservedSMEM_tcgen05_partition
	.type		__nv_reservedSMEM_tcgen05_partition,@object
	.size		__nv_reservedSMEM_tcgen05_partition,(.L_0 - __nv_reservedSMEM_tcgen05_partition)
__nv_reservedSMEM_tcgen05_partition:
	.zero		32
.L_0:


//--------------------- .nv.global                --------------------------
	.section	.nv.global,"aw",@nobits
.nv.global:
	.type		_ZN39_INTERNAL_b5f50609_4_k_cu_4dd23eac_75214cute1_E,@object
	.size		_ZN39_INTERNAL_b5f50609_4_k_cu_4dd23eac_75214cute1_E,(_ZN39_INTERNAL_b5f50609_4_k_cu_4dd23eac_75214cuda3std3__45__cpo6cbeginE - _ZN39_INTERNAL_b5f50609_4_k_cu_4dd23eac_75214cute1_E)
_ZN39_INTERNAL_b5f50609_4_k_cu_4dd23eac_75214cute1_E:
	.zero		1
	.type		_ZN39_INTERNAL_b5f50609_4_k_cu_4dd23eac_75214cuda3std3__45__cpo6cbeginE,@object
	.size		_ZN39_INTERNAL_b5f50609_4_k_cu_4dd23eac_75214cuda3std3__45__cpo6cbeginE,(_ZN39_INTERNAL_b5f50609_4_k_cu_4dd23eac_75214cuda3std3__48in_placeE - _ZN39_INTERNAL_b5f50609_4_k_cu_4dd23eac_75214cuda3std3__45__cpo6cbeginE)
_ZN39_INTERNAL_b5f50609_4_k_cu_4dd23eac_75214cuda3std3__45__cpo6cbeginE:
	.zero		1
	.type		_ZN39_INTERNAL_b5f50609_4_k_cu_4dd23eac_75214cuda3std3__48in_placeE,@object
	.size		_ZN39_INTERNAL_b5f50609_4_k_cu_4dd23eac_75214cuda3std3__48in_placeE,(_ZN39_INTERNAL_b5f50609_4_k_cu_4dd23eac_75214cuda3std6ranges3__45__cpo9iter_moveE - _ZN39_INTERNAL_b5f50609_4_k_cu_4dd23eac_75214cuda3std3__48in_placeE)
_ZN39_INTERNAL_b5f50609_4_k_cu_4dd23eac_75214cuda3std3__48in_placeE:
	.zero		1
	.type		_ZN39_INTERNAL_b5f50609_4_k_cu_4dd23eac_75214cuda3std6ranges3__45__cpo9iter_moveE,@object
	.size		_ZN39_INTERNAL_b5f50609_4_k_cu_4dd23eac_75214cuda3std6ranges3__45__cpo9iter_moveE,(_ZN39_INTERNAL_b5f50609_4_k_cu_4dd23eac_75214cuda3std3__45__cpo5beginE - _ZN39_INTERNAL_b5f50609_4_k_cu_4dd23eac_75214cuda3std6ranges3__45__cpo9iter_moveE)
_ZN39_INTERNAL_b5f50609_4_k_cu_4dd23eac_75214cuda3std6ranges3__45__cpo9iter_moveE:
	.zero		1
	.type		_ZN39_INTERNAL_b5f50609_4_k_cu_4dd23eac_75214cuda3std3__45__cpo5beginE,@object
	.size		_ZN39_INTERNAL_b5f50609_4_k_cu_4dd23eac_75214cuda3std3__45__cpo5beginE,(_ZN39_INTERNAL_b5f50609_4_k_cu_4dd23eac_75214cuda3std3__441_GLOBAL__N__b5f50609_4_k_cu_4dd23eac_75216ignoreE - _ZN39_INTERNAL_b5f50609_4_k_cu_4dd23eac_75214cuda3std3__45__cpo5beginE)
_ZN39_INTERNAL_b5f50609_4_k_cu_4dd23eac_75214cuda3std3__45__cpo5beginE:
	.zero		1
	.type		_ZN39_INTERNAL_b5f50609_4_k_cu_4dd23eac_75214cuda3std3__441_GLOBAL__N__b5f50609_4_k_cu_4dd23eac_75216ignoreE,@object
	.size		_ZN39_INTERNAL_b5f50609_4_k_cu_4dd23eac_75214cuda3std3__441_GLOBAL__N__b5f50609_4_k_cu_4dd23eac_75216ignoreE,(_ZN39_INTERNAL_b5f50609_4_k_cu_4dd23eac_75214cute7productE - _ZN39_INTERNAL_b5f50609_4_k_cu_4dd23eac_75214cuda3std3__441_GLOBAL__N__b5f50609_4_k_cu_4dd23eac_75216ignoreE)
_ZN39_INTERNAL_b5f50609_4_k_cu_4dd23eac_75214cuda3std3__441_GLOBAL__N__b5f50609_4_k_cu_4dd23eac_75216ignoreE:
	.zero		1
	.type		_ZN39_INTERNAL_b5f50609_4_k_cu_4dd23eac_75214cute7productE,@object
	.size		_ZN39_INTERNAL_b5f50609_4_k_cu_4dd23eac_75214cute7productE,(_ZN39_INTERNAL_b5f50609_4_k_cu_4dd23eac_75214cuda3std3__45__cpo3endE - _ZN39_INTERNAL_b5f50609_4_k_cu_4dd23eac_75214cute7productE)
_ZN39_INTERNAL_b5f50609_4_k_cu_4dd23eac_75214cute7productE:
	.zero		1
	.type		_ZN39_INTERNAL_b5f50609_4_k_cu_4dd23eac_75214cuda3std3__45__cpo3endE,@object
	.size		_ZN39_INTERNAL_b5f50609_4_k_cu_4dd23eac_75214cuda3std3__45__cpo3endE,(_ZN39_INTERNAL_b5f50609_4_k_cu_4dd23eac_75214cuda3std3__419piecewise_constructE - _ZN39_INTERNAL_b5f50609_4_k_cu_4dd23eac_75214cuda3std3__45__cpo3endE)
_ZN39_INTERNAL_b5f50609_4_k_cu_4dd23eac_75214cuda3std3__45__cpo3endE:
	.zero		1
	.type		_ZN39_INTERNAL_b5f50609_4_k_cu_4dd23eac_75214cuda3std3__419piecewise_constructE,@object
	.size		_ZN39_INTERNAL_b5f50609_4_k_cu_4dd23eac_75214cuda3std3__419piecewise_constructE,(_ZN39_INTERNAL_b5f50609_4_k_cu_4dd23eac_75214cuda3std3__45__cpo4cendE - _ZN39_INTERNAL_b5f50609_4_k_cu_4dd23eac_75214cuda3std3__419piecewise_constructE)
_ZN39_INTERNAL_b5f50609_4_k_cu_4dd23eac_75214cuda3std3__419piecewise_constructE:
	.zero		1
	.type		_ZN39_INTERNAL_b5f50609_4_k_cu_4dd23eac_75214cuda3std3__45__cpo4cendE,@object
	.size		_ZN39_INTERNAL_b5f50609_4_k_cu_4dd23eac_75214cuda3std3__45__cpo4cendE,(_ZN39_INTERNAL_b5f50609_4_k_cu_4dd23eac_75214cuda3std6ranges3__45__cpo4swapE - _ZN39_INTERNAL_b5f50609_4_k_cu_4dd23eac_75214cuda3std3__45__cpo4cendE)
_ZN39_INTERNAL_b5f50609_4_k_cu_4dd23eac_75214cuda3std3__45__cpo4cendE:
	.zero		1
	.type		_ZN39_INTERNAL_b5f50609_4_k_cu_4dd23eac_75214cuda3std6ranges3__45__cpo4swapE,@object
	.size		_ZN39_INTERNAL_b5f50609_4_k_cu_4dd23eac_75214cuda3std6ranges3__45__cpo4swapE,(.L_10 - _ZN39_INTERNAL_b5f50609_4_k_cu_4dd23eac_75214cuda3std6ranges3__45__cpo4swapE)
_ZN39_INTERNAL_b5f50609_4_k_cu_4dd23eac_75214cuda3std6ranges3__45__cpo4swapE:
	.zero		1
.L_10:


//--------------------- .nv.constant0._ZN7cutlass13device_kernelINS_4gemm6kernel13GemmUniversalIN4cute5tupleIJiiiiEEENS1_10collective13CollectiveMmaINS1_35MainloopSm100TmaUmmaWarpSpecializedILi5ELi2ELi4ENS5_IJNS4_1CILi2EEENSA_ILi1EEESC_EEEEENS5_IJNSA_ILi64EEESF_SF_EEENS_6half_tENS5_IJlSC_lEEESH_SI_NS4_8TiledMMAINS4_8MMA_AtomIJNS4_20SM100_MMA_F16BF16_SSISH_SH_fLi64ELi64ELNS4_4UMMA5MajorE0ELSN_0ELNSM_7ScaleInE0ELSO_0EEEEEENS4_6LayoutINS5_IJSC_SC_SC_EEENS5_IJNSA_ILi0EEEST_ST_EEEEENS5_IJNS4_10UnderscoreESW_SW_EEEEENS4_13SM90_TMA_LOADENS4_14ComposedLayoutINS4_7SwizzleILi3ELi4ELi3EEENS4_18smem_ptr_flag_bitsILi16EEENSR_INS5_IJNSA_ILi8EEESF_EEENS5_IJSF_SC_EEEEEEEvNS4_8identityENS4_23SM90_TMA_LOAD_MULTICASTES19_vS1A_EENS_8epilogue10collective18CollectiveEpilogueINS1D_23Sm100TmaWarpSpecializedILi3ELi2ELi16ELb1ELb0EEEJSG_NS5_IJNSR_ISF_SC_EENSR_INSA_ILi32EEESC_EEEEESH_SI_SH_SI_NS1D_6fusion15FusionCallbacksIS1H_NS1M_17LinearCombinationISH_fSH_fLNS_15FloatRoundStyleE2EEESG_S1L_JEEENS4_5SM1004TMEM4LOAD26SM100_TMEM_LOAD_16dp256b4xESZ_NS10_INS11_ILi2ELi4ELi3EEES14_NSR_INS5_IJS15_S1J_EEENS5_IJS1J_SC_EEEEEEENS4_17SM75_U32x4_LDSM_NENS4_14SM90_TMA_STOREES20_NS4_17SM90_U32x4_STSM_NENS4_39AutoVectorizingCopyWithAssumedAlignmentILi128EEEEEEvvEEEEvNT_6ParamsE --------------------------
	.section	.nv.constant0._ZN7cutlass13device_kernelINS_4gemm6kernel13GemmUniversalIN4cute5tupleIJiiiiEEENS1_10collective13CollectiveMmaINS1_35MainloopSm100TmaUmmaWarpSpecializedILi5ELi2ELi4ENS5_IJNS4_1CILi2EEENSA_ILi1EEESC_EEEEENS5_IJNSA_ILi64EEESF_SF_EEENS_6half_tENS5_IJlSC_lEEESH_SI_NS4_8TiledMMAINS4_8MMA_AtomIJNS4_20SM100_MMA_F16BF16_SSISH_SH_fLi64ELi64ELNS4_4UMMA5MajorE0ELSN_0ELNSM_7ScaleInE0ELSO_0EEEEEENS4_6LayoutINS5_IJSC_SC_SC_EEENS5_IJNSA_ILi0EEEST_ST_EEEEENS5_IJNS4_10UnderscoreESW_SW_EEEEENS4_13SM90_TMA_LOADENS4_14ComposedLayoutINS4_7SwizzleILi3ELi4ELi3EEENS4_18smem_ptr_flag_bitsILi16EEENSR_INS5_IJNSA_ILi8EEESF_EEENS5_IJSF_SC_EEEEEEEvNS4_8identityENS4_23SM90_TMA_LOAD_MULTICASTES19_vS1A_EENS_8epilogue10collective18CollectiveEpilogueINS1D_23Sm100TmaWarpSpecializedILi3ELi2ELi16ELb1ELb0EEEJSG_NS5_IJNSR_ISF_SC_EENSR_INSA_ILi32EEESC_EEEEESH_SI_SH_SI_NS1D_6fusion15FusionCallbacksIS1H_NS1M_17LinearCombinationISH_fSH_fLNS_15FloatRoundStyleE2EEESG_S1L_JEEENS4_5SM1004TMEM4LOAD26SM100_TMEM_LOAD_16dp256b4xESZ_NS10_INS11_ILi2ELi4ELi3EEES14_NSR_INS5_IJS15_S1J_EEENS5_IJS1J_SC_EEEEEEENS4_17SM75_U32x4_LDSM_NENS4_14SM90_TMA_STOREES20_NS4_17SM90_U32x4_STSM_NENS4_39AutoVectorizingCopyWithAssumedAlignmentILi128EEEEEEvvEEEEvNT_6ParamsE,"a",@progbits
	.sectionflags	@""
	.align	4
.nv.constant0._ZN7cutlass13device_kernelINS_4gemm6kernel13GemmUniversalIN4cute5tupleIJiiiiEEENS1_10collective13CollectiveMmaINS1_35MainloopSm100TmaUmmaWarpSpecializedILi5ELi2ELi4ENS5_IJNS4_1CILi2EEENSA_ILi1EEESC_EEEEENS5_IJNSA_ILi64EEESF_SF_EEENS_6half_tENS5_IJlSC_lEEESH_SI_NS4_8TiledMMAINS4_8MMA_AtomIJNS4_20SM100_MMA_F16BF16_SSISH_SH_fLi64ELi64ELNS4_4UMMA5MajorE0ELSN_0ELNSM_7ScaleInE0ELSO_0EEEEEENS4_6LayoutINS5_IJSC_SC_SC_EEENS5_IJNSA_ILi0EEEST_ST_EEEEENS5_IJNS4_10UnderscoreESW_SW_EEEEENS4_13SM90_TMA_LOADENS4_14ComposedLayoutINS4_7SwizzleILi3ELi4ELi3EEENS4_18smem_ptr_flag_bitsILi16EEENSR_INS5_IJNSA_ILi8EEESF_EEENS5_IJSF_SC_EEEEEEEvNS4_8identityENS4_23SM90_TMA_LOAD_MULTICASTES19_vS1A_EENS_8epilogue10collective18CollectiveEpilogueINS1D_23Sm100TmaWarpSpecializedILi3ELi2ELi16ELb1ELb0EEEJSG_NS5_IJNSR_ISF_SC_EENSR_INSA_ILi32EEESC_EEEEESH_SI_SH_SI_NS1D_6fusion15FusionCallbacksIS1H_NS1M_17LinearCombinationISH_fSH_fLNS_15FloatRoundStyleE2EEESG_S1L_JEEENS4_5SM1004TMEM4LOAD26SM100_TMEM_LOAD_16dp256b4xESZ_NS10_INS11_ILi2ELi4ELi3EEES14_NSR_INS5_IJS15_S1J_EEENS5_IJS1J_SC_EEEEEEENS4_17SM75_U32x4_LDSM_NENS4_14SM90_TMA_STOREES20_NS4_17SM90_U32x4_STSM_NENS4_39AutoVectorizingCopyWithAssumedAlignmentILi128EEEEEEvvEEEEvNT_6ParamsE:
	.zero		2944


//--------------------- SYMBOLS --------------------------

	.type		.nv.reservedSmem.offset0,@object
	.size		.nv.reservedSmem.offset0,0x4
	.type		.nv.reservedSmem.cap,@object
	.size		.nv.reservedSmem.cap,0x4
	.type		__assertfail,@function
